//
// Generated by NVIDIA NVVM Compiler
//
// Compiler Build ID: CL-36424714
// Cuda compilation tools, release 13.0, V13.0.88
// Based on NVVM 20.0.0
//

.version 9.0
.target sm_100
.address_size 64

	// .globl	_ZN5nmath20cudaComplexMatrixMulEPK6float2S2_iPS0_

.visible .entry _ZN5nmath20cudaComplexMatrixMulEPK6float2S2_iPS0_(
	.param .u64 .ptr .align 1 _ZN5nmath20cudaComplexMatrixMulEPK6float2S2_iPS0__param_0,
	.param .u64 .ptr .align 1 _ZN5nmath20cudaComplexMatrixMulEPK6float2S2_iPS0__param_1,
	.param .u32 _ZN5nmath20cudaComplexMatrixMulEPK6float2S2_iPS0__param_2,
	.param .u64 .ptr .align 1 _ZN5nmath20cudaComplexMatrixMulEPK6float2S2_iPS0__param_3
)
{
	.reg .pred 	%p<2>;
	.reg .b32 	%r<6>;
	.reg .b32 	%f<15>;
	.reg .b64 	%rd<11>;

	ld.param.u64 	%rd1, [_ZN5nmath20cudaComplexMatrixMulEPK6float2S2_iPS0__param_0];
	ld.param.u64 	%rd2, [_ZN5nmath20cudaComplexMatrixMulEPK6float2S2_iPS0__param_1];
	ld.param.u32 	%r2, [_ZN5nmath20cudaComplexMatrixMulEPK6float2S2_iPS0__param_2];
	ld.param.u64 	%rd3, [_ZN5nmath20cudaComplexMatrixMulEPK6float2S2_iPS0__param_3];
	mov.u32 	%r3, %ntid.x;
	mov.u32 	%r4, %ctaid.x;
	mov.u32 	%r5, %tid.x;
	mad.lo.s32 	%r1, %r3, %r4, %r5;
	setp.ge.s32 	%p1, %r1, %r2;
	@%p1 bra 	$L__BB0_2;
	cvta.to.global.u64 	%rd4, %rd1;
	cvta.to.global.u64 	%rd5, %rd2;
	cvta.to.global.u64 	%rd6, %rd3;
	mul.wide.s32 	%rd7, %r1, 8;
	add.s64 	%rd8, %rd4, %rd7;
	ld.global.v2.f32 	{%f1, %f2}, [%rd8];
	add.s64 	%rd9, %rd5, %rd7;
	ld.global.v2.f32 	{%f3, %f4}, [%rd9];
	mul.f32 	%f5, %f1, %f3;
	mul.f32 	%f6, %f2, %f4;
	sub.f32 	%f7, %f5, %f6;
	cvt.rn.f32.s32 	%f8, %r2;
	div.rn.f32 	%f9, %f7, %f8;
	add.s64 	%rd10, %rd6, %rd7;
	st.global.f32 	[%rd10], %f9;
	ld.global.f32 	%f10, [%rd8];
	ld.global.f32 	%f11, [%rd9];
	mul.f32 	%f12, %f2, %f11;
	fma.rn.f32 	%f13, %f10, %f4, %f12;
	div.rn.f32 	%f14, %f13, %f8;
	st.global.f32 	[%rd10+4], %f14;
$L__BB0_2:
	ret;

}
	// .globl	_ZN5nmath22cudaComplexMatrixScaleEP6float2ii
.visible .entry _ZN5nmath22cudaComplexMatrixScaleEP6float2ii(
	.param .u64 .ptr .align 1 _ZN5nmath22cudaComplexMatrixScaleEP6float2ii_param_0,
	.param .u32 _ZN5nmath22cudaComplexMatrixScaleEP6float2ii_param_1,
	.param .u32 _ZN5nmath22cudaComplexMatrixScaleEP6float2ii_param_2
)
{
	.reg .pred 	%p<2>;
	.reg .b32 	%r<7>;
	.reg .b32 	%f<6>;
	.reg .b64 	%rd<5>;

	ld.param.u64 	%rd1, [_ZN5nmath22cudaComplexMatrixScaleEP6float2ii_param_0];
	ld.param.u32 	%r3, [_ZN5nmath22cudaComplexMatrixScaleEP6float2ii_param_1];
	ld.param.u32 	%r2, [_ZN5nmath22cudaComplexMatrixScaleEP6float2ii_param_2];
	mov.u32 	%r4, %ntid.x;
	mov.u32 	%r5, %ctaid.x;
	mov.u32 	%r6, %tid.x;
	mad.lo.s32 	%r1, %r4, %r5, %r6;
	setp.ge.s32 	%p1, %r1, %r3;
	@%p1 bra 	$L__BB1_2;
	cvta.to.global.u64 	%rd2, %rd1;
	mul.wide.s32 	%rd3, %r1, 8;
	add.s64 	%rd4, %rd2, %rd3;
	ld.global.v2.f32 	{%f1, %f2}, [%rd4];
	cvt.rn.f32.s32 	%f3, %r2;
	div.rn.f32 	%f4, %f1, %f3;
	div.rn.f32 	%f5, %f2, %f3;
	st.global.v2.f32 	[%rd4], {%f4, %f5};
$L__BB1_2:
	ret;

}
	// .globl	_ZN5nmath20cudaComplexMatrixMulEPK7double2S2_iPS0_
.visible .entry _ZN5nmath20cudaComplexMatrixMulEPK7double2S2_iPS0_(
	.param .u64 .ptr .align 1 _ZN5nmath20cudaComplexMatrixMulEPK7double2S2_iPS0__param_0,
	.param .u64 .ptr .align 1 _ZN5nmath20cudaComplexMatrixMulEPK7double2S2_iPS0__param_1,
	.param .u32 _ZN5nmath20cudaComplexMatrixMulEPK7double2S2_iPS0__param_2,
	.param .u64 .ptr .align 1 _ZN5nmath20cudaComplexMatrixMulEPK7double2S2_iPS0__param_3
)
{
	.reg .pred 	%p<2>;
	.reg .b32 	%r<6>;
	.reg .b64 	%rd<11>;
	.reg .b64 	%fd<12>;

	ld.param.u64 	%rd1, [_ZN5nmath20cudaComplexMatrixMulEPK7double2S2_iPS0__param_0];
	ld.param.u64 	%rd2, [_ZN5nmath20cudaComplexMatrixMulEPK7double2S2_iPS0__param_1];
	ld.param.u32 	%r2, [_ZN5nmath20cudaComplexMatrixMulEPK7double2S2_iPS0__param_2];
	ld.param.u64 	%rd3, [_ZN5nmath20cudaComplexMatrixMulEPK7double2S2_iPS0__param_3];
	mov.u32 	%r3, %ntid.x;
	mov.u32 	%r4, %ctaid.x;
	mov.u32 	%r5, %tid.x;
	mad.lo.s32 	%r1, %r3, %r4, %r5;
	setp.ge.s32 	%p1, %r1, %r2;
	@%p1 bra 	$L__BB2_2;
	cvta.to.global.u64 	%rd4, %rd1;
	cvta.to.global.u64 	%rd5, %rd2;
	cvta.to.global.u64 	%rd6, %rd3;
	mul.wide.s32 	%rd7, %r1, 16;
	add.s64 	%rd8, %rd4, %rd7;
	ld.global.v2.f64 	{%fd1, %fd2}, [%rd8];
	add.s64 	%rd9, %rd5, %rd7;
	ld.global.v2.f64 	{%fd3, %fd4}, [%rd9];
	mul.f64 	%fd5, %fd1, %fd3;
	mul.f64 	%fd6, %fd2, %fd4;
	sub.f64 	%fd7, %fd5, %fd6;
	add.s64 	%rd10, %rd6, %rd7;
	st.global.f64 	[%rd10], %fd7;
	ld.global.f64 	%fd8, [%rd8];
	ld.global.f64 	%fd9, [%rd9];
	mul.f64 	%fd10, %fd2, %fd9;
	fma.rn.f64 	%fd11, %fd4, %fd8, %fd10;
	st.global.f64 	[%rd10+8], %fd11;
$L__BB2_2:
	ret;

}
	// .globl	_ZN5nmath22cudaComplexMatrixScaleEP7double2ii
.visible .entry _ZN5nmath22cudaComplexMatrixScaleEP7double2ii(
	.param .u64 .ptr .align 1 _ZN5nmath22cudaComplexMatrixScaleEP7double2ii_param_0,
	.param .u32 _ZN5nmath22cudaComplexMatrixScaleEP7double2ii_param_1,
	.param .u32 _ZN5nmath22cudaComplexMatrixScaleEP7double2ii_param_2
)
{
	.reg .pred 	%p<2>;
	.reg .b32 	%r<7>;
	.reg .b64 	%rd<5>;
	.reg .b64 	%fd<6>;

	ld.param.u64 	%rd1, [_ZN5nmath22cudaComplexMatrixScaleEP7double2ii_param_0];
	ld.param.u32 	%r3, [_ZN5nmath22cudaComplexMatrixScaleEP7double2ii_param_1];
	ld.param.u32 	%r2, [_ZN5nmath22cudaComplexMatrixScaleEP7double2ii_param_2];
	mov.u32 	%r4, %ntid.x;
	mov.u32 	%r5, %ctaid.x;
	mov.u32 	%r6, %tid.x;
	mad.lo.s32 	%r1, %r4, %r5, %r6;
	setp.ge.s32 	%p1, %r1, %r3;
	@%p1 bra 	$L__BB3_2;
	cvta.to.global.u64 	%rd2, %rd1;
	mul.wide.s32 	%rd3, %r1, 16;
	add.s64 	%rd4, %rd2, %rd3;
	ld.global.v2.f64 	{%fd1, %fd2}, [%rd4];
	cvt.rn.f64.s32 	%fd3, %r2;
	div.rn.f64 	%fd4, %fd1, %fd3;
	div.rn.f64 	%fd5, %fd2, %fd3;
	st.global.v2.f64 	[%rd4], {%fd4, %fd5};
$L__BB3_2:
	ret;

}


// ===== COMPILED SASS (sm_100) =====

	.target	sm_100

	.elftype	@"ET_EXEC"


//--------------------- .note.nv.tkinfo           --------------------------
	.section	.note.nv.tkinfo,"",@"SHT_NOTE"
	.sectionflags	@"SHF_NOTE_NV_TKINFO"
	.tkinfo
        /*0018*/ 	.word	0x00000002
        /*0030*/ 	.string	""
        /*0030*/ 	.string	"ptxas"
        /*0030*/ 	.string	"Cuda compilation tools, release 13.0, V13.0.88"
        /*0030*/ 	.string	"Build cuda_13.0.r13.0/compiler.36424714_0"
        /*0030*/ 	.string	"-arch sm_100 -m 64 "



//--------------------- .note.nv.cuinfo           --------------------------
	.section	.note.nv.cuinfo,"",@"SHT_NOTE"
	.sectionflags	@"SHF_NOTE_NV_CUINFO"
        /*0018*/ 	.short	0x0002
        /*001a*/ 	.short	0x0064
        /*001c*/ 	.short	0x0082
	.zero		2


//--------------------- .nv.info                  --------------------------
	.section	.nv.info,"",@"SHT_CUDA_INFO"
	.align	4


	//----- nvinfo : EIATTR_REGCOUNT
	.align		4
        /*0000*/ 	.byte	0x04, 0x2f
        /*0002*/ 	.short	(.L_1 - .L_0)
	.align		4
.L_0:
        /*0004*/ 	.word	index@(_ZN5nmath20cudaComplexMatrixMulEPK6float2S2_iPS0_)
        /*0008*/ 	.word	0x00000016


	//----- nvinfo : EIATTR_FRAME_SIZE
	.align		4
.L_1:
        /*000c*/ 	.byte	0x04, 0x11
        /*000e*/ 	.short	(.L_3 - .L_2)
	.align		4
.L_2:
        /*0010*/ 	.word	index@($__internal_2_$__cuda_sm3x_div_rn_noftz_f32_slowpath)
        /*0014*/ 	.word	0x00000000


	//----- nvinfo : EIATTR_FRAME_SIZE
	.align		4
.L_3:
        /*0018*/ 	.byte	0x04, 0x11
        /*001a*/ 	.short	(.L_5 - .L_4)
	.align		4
.L_4:
        /*001c*/ 	.word	index@(_ZN5nmath20cudaComplexMatrixMulEPK6float2S2_iPS0_)
        /*0020*/ 	.word	0x00000000


	//----- nvinfo : EIATTR_REGCOUNT
	.align		4
.L_5:
        /*0024*/ 	.byte	0x04, 0x2f
        /*0026*/ 	.short	(.L_7 - .L_6)
	.align		4
.L_6:
        /*0028*/ 	.word	index@(_ZN5nmath22cudaComplexMatrixScaleEP6float2ii)
        /*002c*/ 	.word	0x00000014


	//----- nvinfo : EIATTR_FRAME_SIZE
	.align		4
.L_7:
        /*0030*/ 	.byte	0x04, 0x11
        /*0032*/ 	.short	(.L_9 - .L_8)
	.align		4
.L_8:
        /*0034*/ 	.word	index@($__internal_1_$__cuda_sm3x_div_rn_noftz_f32_slowpath)
        /*0038*/ 	.word	0x00000000


	//----- nvinfo : EIATTR_FRAME_SIZE
	.align		4
.L_9:
        /*003c*/ 	.byte	0x04, 0x11
        /*003e*/ 	.short	(.L_11 - .L_10)
	.align		4
.L_10:
        /*0040*/ 	.word	index@(_ZN5nmath22cudaComplexMatrixScaleEP6float2ii)
        /*0044*/ 	.word	0x00000000


	//----- nvinfo : EIATTR_REGCOUNT
	.align		4
.L_11:
        /*0048*/ 	.byte	0x04, 0x2f
        /*004a*/ 	.short	(.L_13 - .L_12)
	.align		4
.L_12:
        /*004c*/ 	.word	index@(_ZN5nmath20cudaComplexMatrixMulEPK7double2S2_iPS0_)
        /*0050*/ 	.word	0x00000016


	//----- nvinfo : EIATTR_FRAME_SIZE
	.align		4
.L_13:
        /*0054*/ 	.byte	0x04, 0x11
        /*0056*/ 	.short	(.L_15 - .L_14)
	.align		4
.L_14:
        /*0058*/ 	.word	index@(_ZN5nmath20cudaComplexMatrixMulEPK7double2S2_iPS0_)
        /*005c*/ 	.word	0x00000000


	//----- nvinfo : EIATTR_REGCOUNT
	.align		4
.L_15:
        /*0060*/ 	.byte	0x04, 0x2f
        /*0062*/ 	.short	(.L_17 - .L_16)
	.align		4
.L_16:
        /*0064*/ 	.word	index@(_ZN5nmath22cudaComplexMatrixScaleEP7double2ii)
        /*0068*/ 	.word	0x0000001f


	//----- nvinfo : EIATTR_FRAME_SIZE
	.align		4
.L_17:
        /*006c*/ 	.byte	0x04, 0x11
        /*006e*/ 	.short	(.L_19 - .L_18)
	.align		4
.L_18:
        /*0070*/ 	.word	index@($__internal_0_$__cuda_sm20_div_rn_f64_full)
        /*0074*/ 	.word	0x00000000


	//----- nvinfo : EIATTR_FRAME_SIZE
	.align		4
.L_19:
        /*0078*/ 	.byte	0x04, 0x11
        /*007a*/ 	.short	(.L_21 - .L_20)
	.align		4
.L_20:
        /*007c*/ 	.word	index@(_ZN5nmath22cudaComplexMatrixScaleEP7double2ii)
        /*0080*/ 	.word	0x00000000


	//----- nvinfo : EIATTR_MIN_STACK_SIZE
	.align		4
.L_21:
        /*0084*/ 	.byte	0x04, 0x12
        /*0086*/ 	.short	(.L_23 - .L_22)
	.align		4
.L_22:
        /*0088*/ 	.word	index@(_ZN5nmath22cudaComplexMatrixScaleEP7double2ii)
        /*008c*/ 	.word	0x00000000


	//----- nvinfo : EIATTR_MIN_STACK_SIZE
	.align		4
.L_23:
        /*0090*/ 	.byte	0x04, 0x12
        /*0092*/ 	.short	(.L_25 - .L_24)
	.align		4
.L_24:
        /*0094*/ 	.word	index@(_ZN5nmath20cudaComplexMatrixMulEPK7double2S2_iPS0_)
        /*0098*/ 	.word	0x00000000


	//----- nvinfo : EIATTR_MIN_STACK_SIZE
	.align		4
.L_25:
        /*009c*/ 	.byte	0x04, 0x12
        /*009e*/ 	.short	(.L_27 - .L_26)
	.align		4
.L_26:
        /*00a0*/ 	.word	index@(_ZN5nmath22cudaComplexMatrixScaleEP6float2ii)
        /*00a4*/ 	.word	0x00000000


	//----- nvinfo : EIATTR_MIN_STACK_SIZE
	.align		4
.L_27:
        /*00a8*/ 	.byte	0x04, 0x12
        /*00aa*/ 	.short	(.L_29 - .L_28)
	.align		4
.L_28:
        /*00ac*/ 	.word	index@(_ZN5nmath20cudaComplexMatrixMulEPK6float2S2_iPS0_)
        /*00b0*/ 	.word	0x00000000
.L_29:


//--------------------- .nv.compat                --------------------------
	.section	.nv.compat,"",@"SHT_CUDA_COMPAT_INFO"
	.align	4
        /*0000*/ 	.byte	0x02, 0x09, 0x00, 0x00, 0x02, 0x02, 0x01, 0x00, 0x02, 0x05, 0x05, 0x00, 0x03, 0x07, 0x01, 0x01
        /*0010*/ 	.byte	0x02, 0x03, 0x00, 0x00, 0x02, 0x06, 0x01, 0x00, 0x04, 0x0b, 0x08, 0x00, 0x01, 0x00, 0x00, 0x00
        /*0020*/ 	.byte	0x00, 0x00, 0x00, 0x00


//--------------------- .nv.info._ZN5nmath22cudaComplexMatrixScaleEP7double2ii --------------------------
	.section	.nv.info._ZN5nmath22cudaComplexMatrixScaleEP7double2ii,"",@"SHT_CUDA_INFO"
	.sectionflags	@""
	.align	4


	//----- nvinfo : EIATTR_CUDA_API_VERSION
	.align		4
        /*0000*/ 	.byte	0x04, 0x37
        /*0002*/ 	.short	(.L_31 - .L_30)
.L_30:
        /*0004*/ 	.word	0x00000082


	//----- nvinfo : EIATTR_KPARAM_INFO
	.align		4
.L_31:
        /*0008*/ 	.byte	0x04, 0x17
        /*000a*/ 	.short	(.L_33 - .L_32)
.L_32:
        /*000c*/ 	.word	0x00000000
        /*0010*/ 	.short	0x0002
        /*0012*/ 	.short	0x000c
        /*0014*/ 	.byte	0x00, 0xf0, 0x11, 0x00


	//----- nvinfo : EIATTR_KPARAM_INFO
	.align		4
.L_33:
        /*0018*/ 	.byte	0x04, 0x17
        /*001a*/ 	.short	(.L_35 - .L_34)
.L_34:
        /*001c*/ 	.word	0x00000000
        /*0020*/ 	.short	0x0001
        /*0022*/ 	.short	0x0008
        /*0024*/ 	.byte	0x00, 0xf0, 0x11, 0x00


	//----- nvinfo : EIATTR_KPARAM_INFO
	.align		4
.L_35:
        /*0028*/ 	.byte	0x04, 0x17
        /*002a*/ 	.short	(.L_37 - .L_36)
.L_36:
        /*002c*/ 	.word	0x00000000
        /*0030*/ 	.short	0x0000
        /*0032*/ 	.short	0x0000
        /*0034*/ 	.byte	0x00, 0xf5, 0x21, 0x00


	//----- nvinfo : EIATTR_SPARSE_MMA_MASK
	.align		4
.L_37:
        /*0038*/ 	.byte	0x03, 0x50
        /*003a*/ 	.short	0x0000


	//----- nvinfo : EIATTR_MAXREG_COUNT
	.align		4
        /*003c*/ 	.byte	0x03, 0x1b
        /*003e*/ 	.short	0x00ff


	//----- nvinfo : EIATTR_MERCURY_ISA_VERSION
	.align		4
        /*0040*/ 	.byte	0x03, 0x5f
        /*0042*/ 	.short	0x0101


	//----- nvinfo : EIATTR_VRC_CTA_INIT_COUNT
	.align		4
        /*0044*/ 	.byte	0x02, 0x4a
	.zero		1
	.zero		1


	//----- nvinfo : EIATTR_EXIT_INSTR_OFFSETS
	.align		4
        /*0048*/ 	.byte	0x04, 0x1c
        /*004a*/ 	.short	(.L_39 - .L_38)


	//   ....[0]....
.L_38:
        /*004c*/ 	.word	0x00000070


	//   ....[1]....
        /*0050*/ 	.word	0x000003f0


	//----- nvinfo : EIATTR_CRS_STACK_SIZE
	.align		4
.L_39:
        /*0054*/ 	.byte	0x04, 0x1e
        /*0056*/ 	.short	(.L_41 - .L_40)
.L_40:
        /*0058*/ 	.word	0x00000000


	//----- nvinfo : EIATTR_CBANK_PARAM_SIZE
	.align		4
.L_41:
        /*005c*/ 	.byte	0x03, 0x19
        /*005e*/ 	.short	0x0010


	//----- nvinfo : EIATTR_PARAM_CBANK
	.align		4
        /*0060*/ 	.byte	0x04, 0x0a
        /*0062*/ 	.short	(.L_43 - .L_42)
	.align		4
.L_42:
        /*0064*/ 	.word	index@(.nv.constant0._ZN5nmath22cudaComplexMatrixScaleEP7double2ii)
        /*0068*/ 	.short	0x0380
        /*006a*/ 	.short	0x0010


	//----- nvinfo : EIATTR_SW_WAR
	.align		4
.L_43:
        /*006c*/ 	.byte	0x04, 0x36
        /*006e*/ 	.short	(.L_45 - .L_44)
.L_44:
        /*0070*/ 	.word	0x00000008
.L_45:


//--------------------- .nv.info._ZN5nmath20cudaComplexMatrixMulEPK7double2S2_iPS0_ --------------------------
	.section	.nv.info._ZN5nmath20cudaComplexMatrixMulEPK7double2S2_iPS0_,"",@"SHT_CUDA_INFO"
	.sectionflags	@""
	.align	4


	//----- nvinfo : EIATTR_CUDA_API_VERSION
	.align		4
        /*0000*/ 	.byte	0x04, 0x37
        /*0002*/ 	.short	(.L_47 - .L_46)
.L_46:
        /*0004*/ 	.word	0x00000082


	//----- nvinfo : EIATTR_KPARAM_INFO
	.align		4
.L_47:
        /*0008*/ 	.byte	0x04, 0x17
        /*000a*/ 	.short	(.L_49 - .L_48)
.L_48:
        /*000c*/ 	.word	0x00000000
        /*0010*/ 	.short	0x0003
        /*0012*/ 	.short	0x0018
        /*0014*/ 	.byte	0x00, 0xf5, 0x21, 0x00


	//----- nvinfo : EIATTR_KPARAM_INFO
	.align		4
.L_49:
        /*0018*/ 	.byte	0x04, 0x17
        /*001a*/ 	.short	(.L_51 - .L_50)
.L_50:
        /*001c*/ 	.word	0x00000000
        /*0020*/ 	.short	0x0002
        /*0022*/ 	.short	0x0010
        /*0024*/ 	.byte	0x00, 0xf0, 0x11, 0x00


	//----- nvinfo : EIATTR_KPARAM_INFO
	.align		4
.L_51:
        /*0028*/ 	.byte	0x04, 0x17
        /*002a*/ 	.short	(.L_53 - .L_52)
.L_52:
        /*002c*/ 	.word	0x00000000
        /*0030*/ 	.short	0x0001
        /*0032*/ 	.short	0x0008
        /*0034*/ 	.byte	0x00, 0xf5, 0x21, 0x00


	//----- nvinfo : EIATTR_KPARAM_INFO
	.align		4
.L_53:
        /*0038*/ 	.byte	0x04, 0x17
        /*003a*/ 	.short	(.L_55 - .L_54)
.L_54:
        /*003c*/ 	.word	0x00000000
        /*0040*/ 	.short	0x0000
        /*0042*/ 	.short	0x0000
        /*0044*/ 	.byte	0x00, 0xf5, 0x21, 0x00


	//----- nvinfo : EIATTR_SPARSE_MMA_MASK
	.align		4
.L_55:
        /*0048*/ 	.byte	0x03, 0x50
        /*004a*/ 	.short	0x0000


	//----- nvinfo : EIATTR_MAXREG_COUNT
	.align		4
        /*004c*/ 	.byte	0x03, 0x1b
        /*004e*/ 	.short	0x00ff


	//----- nvinfo : EIATTR_MERCURY_ISA_VERSION
	.align		4
        /*0050*/ 	.byte	0x03, 0x5f
        /*0052*/ 	.short	0x0101


	//----- nvinfo : EIATTR_VRC_CTA_INIT_COUNT
	.align		4
        /*0054*/ 	.byte	0x02, 0x4a
	.zero		1
	.zero		1


	//----- nvinfo : EIATTR_EXIT_INSTR_OFFSETS
	.align		4
        /*0058*/ 	.byte	0x04, 0x1c
        /*005a*/ 	.short	(.L_57 - .L_56)


	//   ....[0]....
.L_56:
        /*005c*/ 	.word	0x00000070


	//   ....[1]....
        /*0060*/ 	.word	0x00000190


	//----- nvinfo : EIATTR_CBANK_PARAM_SIZE
	.align		4
.L_57:
        /*0064*/ 	.byte	0x03, 0x19
        /*0066*/ 	.short	0x0020


	//----- nvinfo : EIATTR_PARAM_CBANK
	.align		4
        /*0068*/ 	.byte	0x04, 0x0a
        /*006a*/ 	.short	(.L_59 - .L_58)
	.align		4
.L_58:
        /*006c*/ 	.word	index@(.nv.constant0._ZN5nmath20cudaComplexMatrixMulEPK7double2S2_iPS0_)
        /*0070*/ 	.short	0x0380
        /*0072*/ 	.short	0x0020


	//----- nvinfo : EIATTR_SW_WAR
	.align		4
.L_59:
        /*0074*/ 	.byte	0x04, 0x36
        /*0076*/ 	.short	(.L_61 - .L_60)
.L_60:
        /*0078*/ 	.word	0x00000008
.L_61:


//--------------------- .nv.info._ZN5nmath22cudaComplexMatrixScaleEP6float2ii --------------------------
	.section	.nv.info._ZN5nmath22cudaComplexMatrixScaleEP6float2ii,"",@"SHT_CUDA_INFO"
	.sectionflags	@""
	.align	4


	//----- nvinfo : EIATTR_CUDA_API_VERSION
	.align		4
        /*0000*/ 	.byte	0x04, 0x37
        /*0002*/ 	.short	(.L_63 - .L_62)
.L_62:
        /*0004*/ 	.word	0x00000082


	//----- nvinfo : EIATTR_KPARAM_INFO
	.align		4
.L_63:
        /*0008*/ 	.byte	0x04, 0x17
        /*000a*/ 	.short	(.L_65 - .L_64)
.L_64:
        /*000c*/ 	.word	0x00000000
        /*0010*/ 	.short	0x0002
        /*0012*/ 	.short	0x000c
        /*0014*/ 	.byte	0x00, 0xf0, 0x11, 0x00


	//----- nvinfo : EIATTR_KPARAM_INFO
	.align		4
.L_65:
        /*0018*/ 	.byte	0x04, 0x17
        /*001a*/ 	.short	(.L_67 - .L_66)
.L_66:
        /*001c*/ 	.word	0x00000000
        /*0020*/ 	.short	0x0001
        /*0022*/ 	.short	0x0008
        /*0024*/ 	.byte	0x00, 0xf0, 0x11, 0x00


	//----- nvinfo : EIATTR_KPARAM_INFO
	.align		4
.L_67:
        /*0028*/ 	.byte	0x04, 0x17
        /*002a*/ 	.short	(.L_69 - .L_68)
.L_68:
        /*002c*/ 	.word	0x00000000
        /*0030*/ 	.short	0x0000
        /*0032*/ 	.short	0x0000
        /*0034*/ 	.byte	0x00, 0xf5, 0x21, 0x00


	//----- nvinfo : EIATTR_SPARSE_MMA_MASK
	.align		4
.L_69:
        /*0038*/ 	.byte	0x03, 0x50
        /*003a*/ 	.short	0x0000


	//----- nvinfo : EIATTR_MAXREG_COUNT
	.align		4
        /*003c*/ 	.byte	0x03, 0x1b
        /*003e*/ 	.short	0x00ff


	//----- nvinfo : EIATTR_MERCURY_ISA_VERSION
	.align		4
        /*0040*/ 	.byte	0x03, 0x5f
        /*0042*/ 	.short	0x0101


	//----- nvinfo : EIATTR_VRC_CTA_INIT_COUNT
	.align		4
        /*0044*/ 	.byte	0x02, 0x4a
	.zero		1
	.zero		1


	//----- nvinfo : EIATTR_EXIT_INSTR_OFFSETS
	.align		4
        /*0048*/ 	.byte	0x04, 0x1c
        /*004a*/ 	.short	(.L_71 - .L_70)


	//   ....[0]....
.L_70:
        /*004c*/ 	.word	0x00000070


	//   ....[1]....
        /*0050*/ 	.word	0x000002c0


	//----- nvinfo : EIATTR_CRS_STACK_SIZE
	.align		4
.L_71:
        /*0054*/ 	.byte	0x04, 0x1e
        /*0056*/ 	.short	(.L_73 - .L_72)
.L_72:
        /*0058*/ 	.word	0x00000000


	//----- nvinfo : EIATTR_CBANK_PARAM_SIZE
	.align		4
.L_73:
        /*005c*/ 	.byte	0x03, 0x19
        /*005e*/ 	.short	0x0010


	//----- nvinfo : EIATTR_PARAM_CBANK
	.align		4
        /*0060*/ 	.byte	0x04, 0x0a
        /*0062*/ 	.short	(.L_75 - .L_74)
	.align		4
.L_74:
        /*0064*/ 	.word	index@(.nv.constant0._ZN5nmath22cudaComplexMatrixScaleEP6float2ii)
        /*0068*/ 	.short	0x0380
        /*006a*/ 	.short	0x0010


	//----- nvinfo : EIATTR_SW_WAR
	.align		4
.L_75:
        /*006c*/ 	.byte	0x04, 0x36
        /*006e*/ 	.short	(.L_77 - .L_76)
.L_76:
        /*0070*/ 	.word	0x00000008
.L_77:


//--------------------- .nv.info._ZN5nmath20cudaComplexMatrixMulEPK6float2S2_iPS0_ --------------------------
	.section	.nv.info._ZN5nmath20cudaComplexMatrixMulEPK6float2S2_iPS0_,"",@"SHT_CUDA_INFO"
	.sectionflags	@""
	.align	4


	//----- nvinfo : EIATTR_CUDA_API_VERSION
	.align		4
        /*0000*/ 	.byte	0x04, 0x37
        /*0002*/ 	.short	(.L_79 - .L_78)
.L_78:
        /*0004*/ 	.word	0x00000082


	//----- nvinfo : EIATTR_KPARAM_INFO
	.align		4
.L_79:
        /*0008*/ 	.byte	0x04, 0x17
        /*000a*/ 	.short	(.L_81 - .L_80)
.L_80:
        /*000c*/ 	.word	0x00000000
        /*0010*/ 	.short	0x0003
        /*0012*/ 	.short	0x0018
        /*0014*/ 	.byte	0x00, 0xf5, 0x21, 0x00


	//----- nvinfo : EIATTR_KPARAM_INFO
	.align		4
.L_81:
        /*0018*/ 	.byte	0x04, 0x17
        /*001a*/ 	.short	(.L_83 - .L_82)
.L_82:
        /*001c*/ 	.word	0x00000000
        /*0020*/ 	.short	0x0002
        /*0022*/ 	.short	0x0010
        /*0024*/ 	.byte	0x00, 0xf0, 0x11, 0x00


	//----- nvinfo : EIATTR_KPARAM_INFO
	.align		4
.L_83:
        /*0028*/ 	.byte	0x04, 0x17
        /*002a*/ 	.short	(.L_85 - .L_84)
.L_84:
        /*002c*/ 	.word	0x00000000
        /*0030*/ 	.short	0x0001
        /*0032*/ 	.short	0x0008
        /*0034*/ 	.byte	0x00, 0xf5, 0x21, 0x00


	//----- nvinfo : EIATTR_KPARAM_INFO
	.align		4
.L_85:
        /*0038*/ 	.byte	0x04, 0x17
        /*003a*/ 	.short	(.L_87 - .L_86)
.L_86:
        /*003c*/ 	.word	0x00000000
        /*0040*/ 	.short	0x0000
        /*0042*/ 	.short	0x0000
        /*0044*/ 	.byte	0x00, 0xf5, 0x21, 0x00


	//----- nvinfo : EIATTR_SPARSE_MMA_MASK
	.align		4
.L_87:
        /*0048*/ 	.byte	0x03, 0x50
        /*004a*/ 	.short	0x0000


	//----- nvinfo : EIATTR_MAXREG_COUNT
	.align		4
        /*004c*/ 	.byte	0x03, 0x1b
        /*004e*/ 	.short	0x00ff


	//----- nvinfo : EIATTR_MERCURY_ISA_VERSION
	.align		4
        /*0050*/ 	.byte	0x03, 0x5f
        /*0052*/ 	.short	0x0101


	//----- nvinfo : EIATTR_VRC_CTA_INIT_COUNT
	.align		4
        /*0054*/ 	.byte	0x02, 0x4a
	.zero		1
	.zero		1


	//----- nvinfo : EIATTR_EXIT_INSTR_OFFSETS
	.align		4
        /*0058*/ 	.byte	0x04, 0x1c
        /*005a*/ 	.short	(.L_89 - .L_88)


	//   ....[0]....
.L_88:
        /*005c*/ 	.word	0x00000070


	//   ....[1]....
        /*0060*/ 	.word	0x00000350


	//----- nvinfo : EIATTR_CRS_STACK_SIZE
	.align		4
.L_89:
        /*0064*/ 	.byte	0x04, 0x1e
        /*0066*/ 	.short	(.L_91 - .L_90)
.L_90:
        /*0068*/ 	.word	0x00000000


	//----- nvinfo : EIATTR_CBANK_PARAM_SIZE
	.align		4
.L_91:
        /*006c*/ 	.byte	0x03, 0x19
        /*006e*/ 	.short	0x0020


	//----- nvinfo : EIATTR_PARAM_CBANK
	.align		4
        /*0070*/ 	.byte	0x04, 0x0a
        /*0072*/ 	.short	(.L_93 - .L_92)
	.align		4
.L_92:
        /*0074*/ 	.word	index@(.nv.constant0._ZN5nmath20cudaComplexMatrixMulEPK6float2S2_iPS0_)
        /*0078*/ 	.short	0x0380
        /*007a*/ 	.short	0x0020


	//----- nvinfo : EIATTR_SW_WAR
	.align		4
.L_93:
        /*007c*/ 	.byte	0x04, 0x36
        /*007e*/ 	.short	(.L_95 - .L_94)
.L_94:
        /*0080*/ 	.word	0x00000008
.L_95:


//--------------------- .nv.callgraph             --------------------------
	.section	.nv.callgraph,"",@"SHT_CUDA_CALLGRAPH"
	.align	4
	.sectionentsize	8
	.align		4
        /*0000*/ 	.word	0x00000000
	.align		4
        /*0004*/ 	.word	0xffffffff
	.align		4
        /*0008*/ 	.word	0x00000000
	.align		4
        /*000c*/ 	.word	0xfffffffe
	.align		4
        /*0010*/ 	.word	0x00000000
	.align		4
        /*0014*/ 	.word	0xfffffffd
	.align		4
        /*0018*/ 	.word	0x00000000
	.align		4
        /*001c*/ 	.word	0xfffffffc


//--------------------- .text._ZN5nmath22cudaComplexMatrixScaleEP7double2ii --------------------------
	.section	.text._ZN5nmath22cudaComplexMatrixScaleEP7double2ii,"ax",@progbits
	.align	128
        .global         _ZN5nmath22cudaComplexMatrixScaleEP7double2ii
        .type           _ZN5nmath22cudaComplexMatrixScaleEP7double2ii,@function
        .size           _ZN5nmath22cudaComplexMatrixScaleEP7double2ii,(.L_x_43 - _ZN5nmath22cudaComplexMatrixScaleEP7double2ii)
        .other          _ZN5nmath22cudaComplexMatrixScaleEP7double2ii,@"STO_CUDA_ENTRY STV_DEFAULT"
_ZN5nmath22cudaComplexMatrixScaleEP7double2ii:
.text._ZN5nmath22cudaComplexMatrixScaleEP7double2ii:
[----:B------:R-:W-:Y:S01]  /*0000*/  LDC R1, c[0x0][0x37c] ;  /* 0x0000df00ff017b82 */ /* 0x000fe20000000800 */
[----:B------:R-:W0:Y:S01]  /*0010*/  S2R R3, SR_CTAID.X ;  /* 0x0000000000037919 */ /* 0x000e220000002500 */
[----:B------:R-:W0:Y:S01]  /*0020*/  LDCU UR4, c[0x0][0x360] ;  /* 0x00006c00ff0477ac */ /* 0x000e220008000800 */
[----:B------:R-:W0:Y:S01]  /*0030*/  S2R R0, SR_TID.X ;  /* 0x0000000000007919 */ /* 0x000e220000002100 */
[----:B------:R-:W1:Y:S01]  /*0040*/  LDCU UR5, c[0x0][0x388] ;  /* 0x00007100ff0577ac */ /* 0x000e620008000800 */
[----:B0-----:R-:W-:-:S05]  /*0050*/  IMAD R3, R3, UR4, R0 ;  /* 0x0000000403037c24 */ /* 0x001fca000f8e0200 */
[----:B-1----:R-:W-:-:S13]  /*0060*/  ISETP.GE.AND P0, PT, R3, UR5, PT ;  /* 0x0000000503007c0c */ /* 0x002fda000bf06270 */
[----:B------:R-:W-:Y:S05]  /*0070*/  @P0 EXIT ;  /* 0x000000000000094d */ /* 0x000fea0003800000 */
[----:B------:R-:W0:Y:S01]  /*0080*/  LDC.64 R12, c[0x0][0x380] ;  /* 0x0000e000ff0c7b82 */ /* 0x000e220000000a00 */
[----:B------:R-:W1:Y:S01]  /*0090*/  LDCU.64 UR4, c[0x0][0x358] ;  /* 0x00006b00ff0477ac */ /* 0x000e620008000a00 */
[----:B------:R-:W2:Y:S01]  /*00a0*/  LDCU UR6, c[0x0][0x38c] ;  /* 0x00007180ff0677ac */ /* 0x000ea20008000800 */
[----:B0-----:R-:W-:-:S05]  /*00b0*/  IMAD.WIDE R12, R3, 0x10, R12 ;  /* 0x00000010030c7825 */ /* 0x001fca00078e020c */
[----:B-1----:R-:W3:Y:S01]  /*00c0*/  LDG.E.128 R8, desc[UR4][R12.64] ;  /* 0x000000040c087981 */ /* 0x002ee2000c1e1d00 */
[----:B--2---:R-:W0:Y:S01]  /*00d0*/  I2F.F64 R2, UR6 ;  /* 0x0000000600027d12 */ /* 0x004e220008201c00 */
[----:B------:R-:W-:Y:S01]  /*00e0*/  IMAD.MOV.U32 R4, RZ, RZ, 0x1 ;  /* 0x00000001ff047424 */ /* 0x000fe200078e00ff */
[----:B------:R-:W-:Y:S06]  /*00f0*/  BSSY.RECONVERGENT B0, `(.L_x_0) ;  /* 0x0000016000007945 */ /* 0x000fec0003800200 */
[----:B0-----:R-:W0:Y:S02]  /*0100*/  MUFU.RCP64H R5, R3 ;  /* 0x0000000300057308 */ /* 0x001e240000001800 */
[----:B0-----:R-:W-:-:S08]  /*0110*/  DFMA R6, -R2, R4, 1 ;  /* 0x3ff000000206742b */ /* 0x001fd00000000104 */
[----:B------:R-:W-:-:S08]  /*0120*/  DFMA R6, R6, R6, R6 ;  /* 0x000000060606722b */ /* 0x000fd00000000006 */
[----:B------:R-:W-:-:S08]  /*0130*/  DFMA R6, R4, R6, R4 ;  /* 0x000000060406722b */ /* 0x000fd00000000004 */
[----:B------:R-:W-:-:S08]  /*0140*/  DFMA R4, -R2, R6, 1 ;  /* 0x3ff000000204742b */ /* 0x000fd00000000106 */
[----:B------:R-:W-:-:S08]  /*0150*/  DFMA R4, R6, R4, R6 ;  /* 0x000000040604722b */ /* 0x000fd00000000006 */
[----:B---3--:R-:W-:Y:S01]  /*0160*/  DMUL R6, R8, R4 ;  /* 0x0000000408067228 */ /* 0x008fe20000000000 */
[----:B------:R-:W-:-:S07]  /*0170*/  FSETP.GEU.AND P1, PT, |R9|, 6.5827683646048100446e-37, PT ;  /* 0x036000000900780b */ /* 0x000fce0003f2e200 */
[----:B------:R-:W-:-:S08]  /*0180*/  DFMA R14, -R2, R6, R8 ;  /* 0x00000006020e722b */ /* 0x000fd00000000108 */
[----:B------:R-:W-:-:S10]  /*0190*/  DFMA R4, R4, R14, R6 ;  /* 0x0000000e0404722b */ /* 0x000fd40000000006 */
[----:B------:R-:W-:-:S05]  /*01a0*/  FFMA R0, RZ, R3, R5 ;  /* 0x00000003ff007223 */ /* 0x000fca0000000005 */
[----:B------:R-:W-:-:S13]  /*01b0*/  FSETP.GT.AND P0, PT, |R0|, 1.469367938527859385e-39, PT ;  /* 0x001000000000780b */ /* 0x000fda0003f04200 */
[----:B------:R-:W-:Y:S05]  /*01c0*/  @P0 BRA P1, `(.L_x_1) ;  /* 0x0000000000200947 */ /* 0x000fea0000800000 */
[----:B------:R-:W-:Y:S01]  /*01d0*/  IMAD.MOV.U32 R16, RZ, RZ, R8 ;  /* 0x000000ffff107224 */ /* 0x000fe200078e0008 */
[----:B------:R-:W-:Y:S01]  /*01e0*/  MOV R0, 0x230 ;  /* 0x0000023000007802 */ /* 0x000fe20000000f00 */
[----:B------:R-:W-:Y:S02]  /*01f0*/  IMAD.MOV.U32 R17, RZ, RZ, R9 ;  /* 0x000000ffff117224 */ /* 0x000fe400078e0009 */
[----:B------:R-:W-:Y:S02]  /*0200*/  IMAD.MOV.U32 R14, RZ, RZ, R2 ;  /* 0x000000ffff0e7224 */ /* 0x000fe400078e0002 */
[----:B------:R-:W-:-:S07]  /*0210*/  IMAD.MOV.U32 R15, RZ, RZ, R3 ;  /* 0x000000ffff0f7224 */ /* 0x000fce00078e0003 */
[----:B------:R-:W-:Y:S05]  /*0220*/  CALL.REL.NOINC `($__internal_0_$__cuda_sm20_div_rn_f64_full) ;  /* 0x0000000000747944 */ /* 0x000fea0003c00000 */
[----:B------:R-:W-:Y:S02]  /*0230*/  IMAD.MOV.U32 R4, RZ, RZ, R18 ;  /* 0x000000ffff047224 */ /* 0x000fe400078e0012 */
[----:B------:R-:W-:-:S07]  /*0240*/  IMAD.MOV.U32 R5, RZ, RZ, R19 ;  /* 0x000000ffff057224 */ /* 0x000fce00078e0013 */
.L_x_1:
[----:B------:R-:W-:Y:S05]  /*0250*/  BSYNC.RECONVERGENT B0 ;  /* 0x0000000000007941 */ /* 0x000fea0003800200 */
.L_x_0:
[----:B------:R-:W0:Y:S01]  /*0260*/  MUFU.RCP64H R7, R3 ;  /* 0x0000000300077308 */ /* 0x000e220000001800 */
[----:B------:R-:W-:Y:S01]  /*0270*/  IMAD.MOV.U32 R6, RZ, RZ, 0x1 ;  /* 0x00000001ff067424 */ /* 0x000fe200078e00ff */
[----:B------:R-:W-:Y:S01]  /*0280*/  FSETP.GEU.AND P1, PT, |R11|, 6.5827683646048100446e-37, PT ;  /* 0x036000000b00780b */ /* 0x000fe20003f2e200 */
[----:B------:R-:W-:Y:S04]  /*0290*/  BSSY.RECONVERGENT B0, `(.L_x_2) ;  /* 0x0000014000007945 */ /* 0x000fe80003800200 */
[----:B0-----:R-:W-:-:S08]  /*02a0*/  DFMA R8, -R2, R6, 1 ;  /* 0x3ff000000208742b */ /* 0x001fd00000000106 */
[----:B------:R-:W-:-:S08]  /*02b0*/  DFMA R8, R8, R8, R8 ;  /* 0x000000080808722b */ /* 0x000fd00000000008 */
[----:B------:R-:W-:-:S08]  /*02c0*/  DFMA R8, R6, R8, R6 ;  /* 0x000000080608722b */ /* 0x000fd00000000006 */
[----:B------:R-:W-:-:S08]  /*02d0*/  DFMA R6, -R2, R8, 1 ;  /* 0x3ff000000206742b */ /* 0x000fd00000000108 */
[----:B------:R-:W-:-:S08]  /*02e0*/  DFMA R14, R8, R6, R8 ;  /* 0x00000006080e722b */ /* 0x000fd00000000008 */
[----:B------:R-:W-:-:S08]  /*02f0*/  DMUL R6, R10, R14 ;  /* 0x0000000e0a067228 */ /* 0x000fd00000000000 */
        /* <DEDUP_REMOVED lines=13> */
.L_x_3:
[----:B------:R-:W-:Y:S05]  /*03d0*/  BSYNC.RECONVERGENT B0 ;  /* 0x0000000000007941 */ /* 0x000fea0003800200 */
.L_x_2:
[----:B------:R-:W-:Y:S01]  /*03e0*/  STG.E.128 desc[UR4][R12.64], R4 ;  /* 0x000000040c007986 */ /* 0x000fe2000c101d04 */
[----:B------:R-:W-:Y:S05]  /*03f0*/  EXIT ;  /* 0x000000000000794d */ /* 0x000fea0003800000 */
        .weak           $__internal_0_$__cuda_sm20_div_rn_f64_full
        .type           $__internal_0_$__cuda_sm20_div_rn_f64_full,@function
        .size           $__internal_0_$__cuda_sm20_div_rn_f64_full,(.L_x_43 - $__internal_0_$__cuda_sm20_div_rn_f64_full)
$__internal_0_$__cuda_sm20_div_rn_f64_full:
[C---:B------:R-:W-:Y:S01]  /*0400*/  FSETP.GEU.AND P0, PT, |R15|.reuse, 1.469367938527859385e-39, PT ;  /* 0x001000000f00780b */ /* 0x040fe20003f0e200 */
[----:B------:R-:W-:Y:S01]  /*0410*/  IMAD.MOV.U32 R18, RZ, RZ, 0x1 ;  /* 0x00000001ff127424 */ /* 0x000fe200078e00ff */
[----:B------:R-:W-:Y:S01]  /*0420*/  LOP3.LUT R8, R15, 0x800fffff, RZ, 0xc0, !PT ;  /* 0x800fffff0f087812 */ /* 0x000fe200078ec0ff */
[----:B------:R-:W-:Y:S01]  /*0430*/  IMAD.MOV.U32 R25, RZ, RZ, 0x1ca00000 ;  /* 0x1ca00000ff197424 */ /* 0x000fe200078e00ff */
[C---:B------:R-:W-:Y:S01]  /*0440*/  FSETP.GEU.AND P2, PT, |R17|.reuse, 1.469367938527859385e-39, PT ;  /* 0x001000001100780b */ /* 0x040fe20003f4e200 */
[----:B------:R-:W-:Y:S01]  /*0450*/  BSSY.RECONVERGENT B1, `(.L_x_4) ;  /* 0x0000052000017945 */ /* 0x000fe20003800200 */
[----:B------:R-:W-:Y:S01]  /*0460*/  LOP3.LUT R9, R8, 0x3ff00000, RZ, 0xfc, !PT ;  /* 0x3ff0000008097812 */ /* 0x000fe200078efcff */
[----:B------:R-:W-:Y:S01]  /*0470*/  IMAD.MOV.U32 R8, RZ, RZ, R14 ;  /* 0x000000ffff087224 */ /* 0x000fe200078e000e */
[----:B------:R-:W-:Y:S02]  /*0480*/  LOP3.LUT R24, R17, 0x7ff00000, RZ, 0xc0, !PT ;  /* 0x7ff0000011187812 */ /* 0x000fe400078ec0ff */
[----:B------:R-:W-:-:S03]  /*0490*/  LOP3.LUT R27, R15, 0x7ff00000, RZ, 0xc0, !PT ;  /* 0x7ff000000f1b7812 */ /* 0x000fc600078ec0ff */
[----:B------:R-:W-:Y:S01]  /*04a0*/  @!P0 DMUL R8, R14, 8.98846567431157953865e+307 ;  /* 0x7fe000000e088828 */ /* 0x000fe20000000000 */
[C---:B------:R-:W-:Y:S01]  /*04b0*/  ISETP.GE.U32.AND P1, PT, R24.reuse, R27, PT ;  /* 0x0000001b1800720c */ /* 0x040fe20003f26070 */
[----:B------:R-:W-:Y:S02]  /*04c0*/  IMAD.MOV.U32 R26, RZ, RZ, R24 ;  /* 0x000000ffff1a7224 */ /* 0x000fe400078e0018 */
[----:B------:R-:W-:Y:S02]  /*04d0*/  @!P2 LOP3.LUT R21, R15, 0x7ff00000, RZ, 0xc0, !PT ;  /* 0x7ff000000f15a812 */ /* 0x000fe400078ec0ff */
[----:B------:R-:W0:Y:S02]  /*04e0*/  MUFU.RCP64H R19, R9 ;  /* 0x0000000900137308 */ /* 0x000e240000001800 */
[----:B------:R-:W-:Y:S02]  /*04f0*/  @!P2 ISETP.GE.U32.AND P3, PT, R24, R21, PT ;  /* 0x000000151800a20c */ /* 0x000fe40003f66070 */
[----:B------:R-:W-:-:S02]  /*0500*/  @!P0 LOP3.LUT R27, R9, 0x7ff00000, RZ, 0xc0, !PT ;  /* 0x7ff00000091b8812 */ /* 0x000fc400078ec0ff */
[----:B------:R-:W-:-:S04]  /*0510*/  @!P2 SEL R21, R25, 0x63400000, !P3 ;  /* 0x634000001915a807 */ /* 0x000fc80005800000 */
[----:B------:R-:W-:-:S04]  /*0520*/  @!P2 LOP3.LUT R22, R21, 0x80000000, R17, 0xf8, !PT ;  /* 0x800000001516a812 */ /* 0x000fc800078ef811 */
[----:B------:R-:W-:Y:S01]  /*0530*/  @!P2 LOP3.LUT R23, R22, 0x100000, RZ, 0xfc, !PT ;  /* 0x001000001617a812 */ /* 0x000fe200078efcff */
[----:B------:R-:W-:Y:S01]  /*0540*/  @!P2 IMAD.MOV.U32 R22, RZ, RZ, RZ ;  /* 0x000000ffff16a224 */ /* 0x000fe200078e00ff */
[----:B0-----:R-:W-:-:S08]  /*0550*/  DFMA R6, R18, -R8, 1 ;  /* 0x3ff000001206742b */ /* 0x001fd00000000808 */
[----:B------:R-:W-:-:S08]  /*0560*/  DFMA R6, R6, R6, R6 ;  /* 0x000000060606722b */ /* 0x000fd00000000006 */
[----:B------:R-:W-:Y:S01]  /*0570*/  DFMA R18, R18, R6, R18 ;  /* 0x000000061212722b */ /* 0x000fe20000000012 */
[----:B------:R-:W-:Y:S01]  /*0580*/  SEL R7, R25, 0x63400000, !P1 ;  /* 0x6340000019077807 */ /* 0x000fe20004800000 */
[----:B------:R-:W-:-:S03]  /*0590*/  IMAD.MOV.U32 R6, RZ, RZ, R16 ;  /* 0x000000ffff067224 */ /* 0x000fc600078e0010 */
[----:B------:R-:W-:-:S03]  /*05a0*/  LOP3.LUT R7, R7, 0x800fffff, R17, 0xf8, !PT ;  /* 0x800fffff07077812 */ /* 0x000fc600078ef811 */
[----:B------:R-:W-:-:S03]  /*05b0*/  DFMA R20, R18, -R8, 1 ;  /* 0x3ff000001214742b */ /* 0x000fc60000000808 */
[----:B------:R-:W-:-:S05]  /*05c0*/  @!P2 DFMA R6, R6, 2, -R22 ;  /* 0x400000000606a82b */ /* 0x000fca0000000816 */
[----:B------:R-:W-:-:S05]  /*05d0*/  DFMA R20, R18, R20, R18 ;  /* 0x000000141214722b */ /* 0x000fca0000000012 */
[----:B------:R-:W-:-:S03]  /*05e0*/  @!P2 LOP3.LUT R26, R7, 0x7ff00000, RZ, 0xc0, !PT ;  /* 0x7ff00000071aa812 */ /* 0x000fc600078ec0ff */
[----:B------:R-:W-:Y:S02]  /*05f0*/  DMUL R18, R20, R6 ;  /* 0x0000000614127228 */ /* 0x000fe40000000000 */
[----:B------:R-:W-:-:S05]  /*0600*/  VIADD R28, R26, 0xffffffff ;  /* 0xffffffff1a1c7836 */ /* 0x000fca0000000000 */
[----:B------:R-:W-:Y:S01]  /*0610*/  ISETP.GT.U32.AND P0, PT, R28, 0x7feffffe, PT ;  /* 0x7feffffe1c00780c */ /* 0x000fe20003f04070 */
[----:B------:R-:W-:Y:S01]  /*0620*/  VIADD R28, R27, 0xffffffff ;  /* 0xffffffff1b1c7836 */ /* 0x000fe20000000000 */
[----:B------:R-:W-:-:S04]  /*0630*/  DFMA R22, R18, -R8, R6 ;  /* 0x800000081216722b */ /* 0x000fc80000000006 */
[----:B------:R-:W-:-:S04]  /*0640*/  ISETP.GT.U32.OR P0, PT, R28, 0x7feffffe, P0 ;  /* 0x7feffffe1c00780c */ /* 0x000fc80000704470 */
[----:B------:R-:W-:-:S09]  /*0650*/  DFMA R22, R20, R22, R18 ;  /* 0x000000161416722b */ /* 0x000fd20000000012 */
[----:B------:R-:W-:Y:S05]  /*0660*/  @P0 BRA `(.L_x_5) ;  /* 0x00000000006c0947 */ /* 0x000fea0003800000 */
[----:B------:R-:W-:Y:S01]  /*0670*/  LOP3.LUT R17, R15, 0x7ff00000, RZ, 0xc0, !PT ;  /* 0x7ff000000f117812 */ /* 0x000fe200078ec0ff */
[----:B------:R-:W-:-:S03]  /*0680*/  IMAD.MOV.U32 R20, RZ, RZ, RZ ;  /* 0x000000ffff147224 */ /* 0x000fc600078e00ff */
[CC--:B------:R-:W-:Y:S02]  /*0690*/  VIADDMNMX R16, R24.reuse, -R17.reuse, 0xb9600000, !PT ;  /* 0xb960000018107446 */ /* 0x0c0fe40007800911 */
[----:B------:R-:W-:Y:S02]  /*06a0*/  ISETP.GE.U32.AND P0, PT, R24, R17, PT ;  /* 0x000000111800720c */ /* 0x000fe40003f06070 */
[----:B------:R-:W-:Y:S02]  /*06b0*/  VIMNMX R16, PT, PT, R16, 0x46a00000, PT ;  /* 0x46a0000010107848 */ /* 0x000fe40003fe0100 */
[----:B------:R-:W-:-:S05]  /*06c0*/  SEL R25, R25, 0x63400000, !P0 ;  /* 0x6340000019197807 */ /* 0x000fca0004000000 */
[----:B------:R-:W-:-:S04]  /*06d0*/  IMAD.IADD R16, R16, 0x1, -R25 ;  /* 0x0000000110107824 */ /* 0x000fc800078e0a19 */
[----:B------:R-:W-:-:S06]  /*06e0*/  VIADD R21, R16, 0x7fe00000 ;  /* 0x7fe0000010157836 */ /* 0x000fcc0000000000 */
[----:B------:R-:W-:-:S10]  /*06f0*/  DMUL R18, R22, R20 ;  /* 0x0000001416127228 */ /* 0x000fd40000000000 */
[----:B------:R-:W-:-:S13]  /*0700*/  FSETP.GTU.AND P0, PT, |R19|, 1.469367938527859385e-39, PT ;  /* 0x001000001300780b */ /* 0x000fda0003f0c200 */
[----:B------:R-:W-:Y:S05]  /*0710*/  @P0 BRA `(.L_x_6) ;  /* 0x0000000000940947 */ /* 0x000fea0003800000 */
[----:B------:R-:W-:Y:S01]  /*0720*/  DFMA R6, R22, -R8, R6 ;  /* 0x800000081606722b */ /* 0x000fe20000000006 */
[----:B------:R-:W-:-:S09]  /*0730*/  IMAD.MOV.U32 R20, RZ, RZ, RZ ;  /* 0x000000ffff147224 */ /* 0x000fd200078e00ff */
[C---:B------:R-:W-:Y:S02]  /*0740*/  FSETP.NEU.AND P0, PT, R7.reuse, RZ, PT ;  /* 0x000000ff0700720b */ /* 0x040fe40003f0d000 */
[----:B------:R-:W-:-:S04]  /*0750*/  LOP3.LUT R15, R7, 0x80000000, R15, 0x48, !PT ;  /* 0x80000000070f7812 */ /* 0x000fc800078e480f */
[----:B------:R-:W-:-:S07]  /*0760*/  LOP3.LUT R21, R15, R21, RZ, 0xfc, !PT ;  /* 0x000000150f157212 */ /* 0x000fce00078efcff */
[----:B------:R-:W-:Y:S05]  /*0770*/  @!P0 BRA `(.L_x_6) ;  /* 0x00000000007c8947 */ /* 0x000fea0003800000 */
[----:B------:R-:W-:Y:S01]  /*0780*/  IMAD.MOV R7, RZ, RZ, -R16 ;  /* 0x000000ffff077224 */ /* 0x000fe200078e0a10 */
[----:B------:R-:W-:Y:S01]  /*0790*/  DMUL.RP R20, R22, R20 ;  /* 0x0000001416147228 */ /* 0x000fe20000008000 */
[----:B------:R-:W-:-:S06]  /*07a0*/  IMAD.MOV.U32 R6, RZ, RZ, RZ ;  /* 0x000000ffff067224 */ /* 0x000fcc00078e00ff */
[----:B------:R-:W-:-:S03]  /*07b0*/  DFMA R6, R18, -R6, R22 ;  /* 0x800000061206722b */ /* 0x000fc60000000016 */
[----:B------:R-:W-:-:S03]  /*07c0*/  LOP3.LUT R15, R21, R15, RZ, 0x3c, !PT ;  /* 0x0000000f150f7212 */ /* 0x000fc600078e3cff */
[----:B------:R-:W-:-:S04]  /*07d0*/  IADD3 R6, PT, PT, -R16, -0x43300000, RZ ;  /* 0xbcd0000010067810 */ /* 0x000fc80007ffe1ff */
[----:B------:R-:W-:-:S04]  /*07e0*/  FSETP.NEU.AND P0, PT, |R7|, R6, PT ;  /* 0x000000060700720b */ /* 0x000fc80003f0d200 */
[----:B------:R-:W-:Y:S02]  /*07f0*/  FSEL R18, R20, R18, !P0 ;  /* 0x0000001214127208 */ /* 0x000fe40004000000 */
[----:B------:R-:W-:Y:S01]  /*0800*/  FSEL R19, R15, R19, !P0 ;  /* 0x000000130f137208 */ /* 0x000fe20004000000 */
[----:B------:R-:W-:Y:S06]  /*0810*/  BRA `(.L_x_6) ;  /* 0x0000000000547947 */ /* 0x000fec0003800000 */
.L_x_5:
[----:B------:R-:W-:-:S14]  /*0820*/  DSETP.NAN.AND P0, PT, R16, R16, PT ;  /* 0x000000101000722a */ /* 0x000fdc0003f08000 */
[----:B------:R-:W-:Y:S05]  /*0830*/  @P0 BRA `(.L_x_7) ;  /* 0x0000000000440947 */ /* 0x000fea0003800000 */
[----:B------:R-:W-:-:S14]  /*0840*/  DSETP.NAN.AND P0, PT, R14, R14, PT ;  /* 0x0000000e0e00722a */ /* 0x000fdc0003f08000 */
[----:B------:R-:W-:Y:S05]  /*0850*/  @P0 BRA `(.L_x_8) ;  /* 0x0000000000300947 */ /* 0x000fea0003800000 */
[----:B------:R-:W-:Y:S01]  /*0860*/  ISETP.NE.AND P0, PT, R26, R27, PT ;  /* 0x0000001b1a00720c */ /* 0x000fe20003f05270 */
[----:B------:R-:W-:Y:S02]  /*0870*/  IMAD.MOV.U32 R18, RZ, RZ, 0x0 ;  /* 0x00000000ff127424 */ /* 0x000fe400078e00ff */
[----:B------:R-:W-:-:S10]  /*0880*/  IMAD.MOV.U32 R19, RZ, RZ, -0x80000 ;  /* 0xfff80000ff137424 */ /* 0x000fd400078e00ff */
[----:B------:R-:W-:Y:S05]  /*0890*/  @!P0 BRA `(.L_x_6) ;  /* 0x0000000000348947 */ /* 0x000fea0003800000 */
[----:B------:R-:W-:Y:S02]  /*08a0*/  ISETP.NE.AND P0, PT, R26, 0x7ff00000, PT ;  /* 0x7ff000001a00780c */ /* 0x000fe40003f05270 */
[----:B------:R-:W-:Y:S02]  /*08b0*/  LOP3.LUT R19, R17, 0x80000000, R15, 0x48, !PT ;  /* 0x8000000011137812 */ /* 0x000fe400078e480f */
[----:B------:R-:W-:-:S13]  /*08c0*/  ISETP.EQ.OR P0, PT, R27, RZ, !P0 ;  /* 0x000000ff1b00720c */ /* 0x000fda0004702670 */
[----:B------:R-:W-:Y:S01]  /*08d0*/  @P0 LOP3.LUT R6, R19, 0x7ff00000, RZ, 0xfc, !PT ;  /* 0x7ff0000013060812 */ /* 0x000fe200078efcff */
[----:B------:R-:W-:Y:S02]  /*08e0*/  @!P0 IMAD.MOV.U32 R18, RZ, RZ, RZ ;  /* 0x000000ffff128224 */ /* 0x000fe400078e00ff */
[----:B------:R-:W-:Y:S02]  /*08f0*/  @P0 IMAD.MOV.U32 R18, RZ, RZ, RZ ;  /* 0x000000ffff120224 */ /* 0x000fe400078e00ff */
[----:B------:R-:W-:Y:S01]  /*0900*/  @P0 IMAD.MOV.U32 R19, RZ, RZ, R6 ;  /* 0x000000ffff130224 */ /* 0x000fe200078e0006 */
[----:B------:R-:W-:Y:S06]  /*0910*/  BRA `(.L_x_6) ;  /* 0x0000000000147947 */ /* 0x000fec0003800000 */
.L_x_8:
[----:B------:R-:W-:Y:S01]  /*0920*/  LOP3.LUT R19, R15, 0x80000, RZ, 0xfc, !PT ;  /* 0x000800000f137812 */ /* 0x000fe200078efcff */
[----:B------:R-:W-:Y:S01]  /*0930*/  IMAD.MOV.U32 R18, RZ, RZ, R14 ;  /* 0x000000ffff127224 */ /* 0x000fe200078e000e */
[----:B------:R-:W-:Y:S06]  /*0940*/  BRA `(.L_x_6) ;  /* 0x0000000000087947 */ /* 0x000fec0003800000 */
.L_x_7:
[----:B------:R-:W-:Y:S01]  /*0950*/  LOP3.LUT R19, R17, 0x80000, RZ, 0xfc, !PT ;  /* 0x0008000011137812 */ /* 0x000fe200078efcff */
[----:B------:R-:W-:-:S07]  /*0960*/  IMAD.MOV.U32 R18, RZ, RZ, R16 ;  /* 0x000000ffff127224 */ /* 0x000fce00078e0010 */
.L_x_6:
[----:B------:R-:W-:Y:S05]  /*0970*/  BSYNC.RECONVERGENT B1 ;  /* 0x0000000000017941 */ /* 0x000fea0003800200 */
.L_x_4:
[----:B------:R-:W-:Y:S02]  /*0980*/  IMAD.MOV.U32 R6, RZ, RZ, R0 ;  /* 0x000000ffff067224 */ /* 0x000fe400078e0000 */
[----:B------:R-:W-:-:S04]  /*0990*/  IMAD.MOV.U32 R7, RZ, RZ, 0x0 ;  /* 0x00000000ff077424 */ /* 0x000fc800078e00ff */
[----:B------:R-:W-:Y:S05]  /*09a0*/  RET.REL.NODEC R6 `(_ZN5nmath22cudaComplexMatrixScaleEP7double2ii) ;  /* 0xfffffff406947950 */ /* 0x000fea0003c3ffff */
.L_x_9:
[----:B------:R-:W-:-:S00]  /*09b0*/  BRA `(.L_x_9) ;  /* 0xfffffffc00fc7947 */ /* 0x000fc0000383ffff */
[----:B------:R-:W-:-:S00]  /*09c0*/  NOP ;  /* 0x0000000000007918 */ /* 0x000fc00000000000 */
        /* <DEDUP_REMOVED lines=11> */
.L_x_43:


//--------------------- .text._ZN5nmath20cudaComplexMatrixMulEPK7double2S2_iPS0_ --------------------------
	.section	.text._ZN5nmath20cudaComplexMatrixMulEPK7double2S2_iPS0_,"ax",@progbits
	.align	128
        .global         _ZN5nmath20cudaComplexMatrixMulEPK7double2S2_iPS0_
        .type           _ZN5nmath20cudaComplexMatrixMulEPK7double2S2_iPS0_,@function
        .size           _ZN5nmath20cudaComplexMatrixMulEPK7double2S2_iPS0_,(.L_x_47 - _ZN5nmath20cudaComplexMatrixMulEPK7double2S2_iPS0_)
        .other          _ZN5nmath20cudaComplexMatrixMulEPK7double2S2_iPS0_,@"STO_CUDA_ENTRY STV_DEFAULT"
_ZN5nmath20cudaComplexMatrixMulEPK7double2S2_iPS0_:
.text._ZN5nmath20cudaComplexMatrixMulEPK7double2S2_iPS0_:
        /* <DEDUP_REMOVED lines=9> */
[----:B------:R-:W1:Y:S07]  /*0090*/  LDCU.64 UR4, c[0x0][0x358] ;  /* 0x00006b00ff0477ac */ /* 0x000e6e0008000a00 */
[----:B------:R-:W2:Y:S08]  /*00a0*/  LDC.64 R12, c[0x0][0x388] ;  /* 0x0000e200ff0c7b82 */ /* 0x000eb00000000a00 */
[----:B------:R-:W3:Y:S01]  /*00b0*/  LDC.64 R16, c[0x0][0x398] ;  /* 0x0000e600ff107b82 */ /* 0x000ee20000000a00 */
[----:B0-----:R-:W-:-:S05]  /*00c0*/  IMAD.WIDE R2, R19, 0x10, R2 ;  /* 0x0000001013027825 */ /* 0x001fca00078e0202 */
[----:B-1----:R-:W4:Y:S01]  /*00d0*/  LDG.E.128 R8, desc[UR4][R2.64] ;  /* 0x0000000402087981 */ /* 0x002f22000c1e1d00 */
[----:B--2---:R-:W-:-:S05]  /*00e0*/  IMAD.WIDE R12, R19, 0x10, R12 ;  /* 0x00000010130c7825 */ /* 0x004fca00078e020c */
[----:B------:R-:W4:Y:S02]  /*00f0*/  LDG.E.128 R4, desc[UR4][R12.64] ;  /* 0x000000040c047981 */ /* 0x000f24000c1e1d00 */
[----:B----4-:R-:W-:-:S08]  /*0100*/  DMUL R14, R10, R6 ;  /* 0x000000060a0e7228 */ /* 0x010fd00000000000 */
[----:B------:R-:W-:Y:S01]  /*0110*/  DFMA R4, R8, R4, -R14 ;  /* 0x000000040804722b */ /* 0x000fe2000000080e */
[----:B---3--:R-:W-:-:S06]  /*0120*/  IMAD.WIDE R8, R19, 0x10, R16 ;  /* 0x0000001013087825 */ /* 0x008fcc00078e0210 */
[----:B------:R-:W-:Y:S04]  /*0130*/  STG.E.64 desc[UR4][R8.64], R4 ;  /* 0x0000000408007986 */ /* 0x000fe8000c101b04 */
[----:B------:R-:W2:Y:S04]  /*0140*/  LDG.E.64 R16, desc[UR4][R12.64] ;  /* 0x000000040c107981 */ /* 0x000ea8000c1e1b00 */
[----:B------:R-:W3:Y:S01]  /*0150*/  LDG.E.64 R14, desc[UR4][R2.64] ;  /* 0x00000004020e7981 */ /* 0x000ee2000c1e1b00 */
[----:B--2---:R-:W-:-:S08]  /*0160*/  DMUL R16, R10, R16 ;  /* 0x000000100a107228 */ /* 0x004fd00000000000 */
[----:B---3--:R-:W-:-:S07]  /*0170*/  DFMA R14, R6, R14, R16 ;  /* 0x0000000e060e722b */ /* 0x008fce0000000010 */
[----:B------:R-:W-:Y:S01]  /*0180*/  STG.E.64 desc[UR4][R8.64+0x8], R14 ;  /* 0x0000080e08007986 */ /* 0x000fe2000c101b04 */
[----:B------:R-:W-:Y:S05]  /*0190*/  EXIT ;  /* 0x000000000000794d */ /* 0x000fea0003800000 */
.L_x_10:
        /* <DEDUP_REMOVED lines=14> */
.L_x_47:


//--------------------- .text._ZN5nmath22cudaComplexMatrixScaleEP6float2ii --------------------------
	.section	.text._ZN5nmath22cudaComplexMatrixScaleEP6float2ii,"ax",@progbits
	.align	128
        .global         _ZN5nmath22cudaComplexMatrixScaleEP6float2ii
        .type           _ZN5nmath22cudaComplexMatrixScaleEP6float2ii,@function
        .size           _ZN5nmath22cudaComplexMatrixScaleEP6float2ii,(.L_x_44 - _ZN5nmath22cudaComplexMatrixScaleEP6float2ii)
        .other          _ZN5nmath22cudaComplexMatrixScaleEP6float2ii,@"STO_CUDA_ENTRY STV_DEFAULT"
_ZN5nmath22cudaComplexMatrixScaleEP6float2ii:
.text._ZN5nmath22cudaComplexMatrixScaleEP6float2ii:
        /* <DEDUP_REMOVED lines=12> */
[----:B-1----:R-:W3:Y:S01]  /*00c0*/  LDG.E.64 R2, desc[UR4][R6.64] ;  /* 0x0000000406027981 */ /* 0x002ee2000c1e1b00 */
[----:B--2---:R-:W-:Y:S01]  /*00d0*/  I2FP.F32.S32 R8, UR6 ;  /* 0x0000000600087c45 */ /* 0x004fe20008201400 */
[----:B------:R-:W-:Y:S03]  /*00e0*/  BSSY.RECONVERGENT B0, `(.L_x_11) ;  /* 0x000000d000007945 */ /* 0x000fe60003800200 */
[----:B------:R-:W0:Y:S02]  /*00f0*/  MUFU.RCP R5, R8 ;  /* 0x0000000800057308 */ /* 0x000e240000001000 */
[----:B0-----:R-:W-:-:S04]  /*0100*/  FFMA R0, -R8, R5, 1 ;  /* 0x3f80000008007423 */ /* 0x001fc80000000105 */
[----:B------:R-:W-:Y:S02]  /*0110*/  FFMA R5, R5, R0, R5 ;  /* 0x0000000005057223 */ /* 0x000fe40000000005 */
[----:B---3--:R-:W0:Y:S02]  /*0120*/  FCHK P0, R2, R8 ;  /* 0x0000000802007302 */ /* 0x008e240000000000 */
[----:B------:R-:W-:-:S04]  /*0130*/  FFMA R4, R2, R5, RZ ;  /* 0x0000000502047223 */ /* 0x000fc800000000ff */
[----:B------:R-:W-:-:S04]  /*0140*/  FFMA R0, -R8, R4, R2 ;  /* 0x0000000408007223 */ /* 0x000fc80000000102 */
[----:B------:R-:W-:Y:S01]  /*0150*/  FFMA R4, R5, R0, R4 ;  /* 0x0000000005047223 */ /* 0x000fe20000000004 */
[----:B0-----:R-:W-:Y:S06]  /*0160*/  @!P0 BRA `(.L_x_12) ;  /* 0x0000000000108947 */ /* 0x001fec0003800000 */
[----:B------:R-:W-:Y:S01]  /*0170*/  IMAD.MOV.U32 R5, RZ, RZ, R8 ;  /* 0x000000ffff057224 */ /* 0x000fe200078e0008 */
[----:B------:R-:W-:-:S07]  /*0180*/  MOV R10, 0x1a0 ;  /* 0x000001a0000a7802 */ /* 0x000fce0000000f00 */
[----:B------:R-:W-:Y:S05]  /*0190*/  CALL.REL.NOINC `($__internal_1_$__cuda_sm3x_div_rn_noftz_f32_slowpath) ;  /* 0x00000000004c7944 */ /* 0x000fea0003c00000 */
[----:B------:R-:W-:-:S07]  /*01a0*/  IMAD.MOV.U32 R4, RZ, RZ, R0 ;  /* 0x000000ffff047224 */ /* 0x000fce00078e0000 */
.L_x_12:
[----:B------:R-:W-:Y:S05]  /*01b0*/  BSYNC.RECONVERGENT B0 ;  /* 0x0000000000007941 */ /* 0x000fea0003800200 */
.L_x_11:
[----:B------:R-:W0:Y:S01]  /*01c0*/  MUFU.RCP R5, R8 ;  /* 0x0000000800057308 */ /* 0x000e220000001000 */
[----:B------:R-:W-:Y:S07]  /*01d0*/  BSSY.RECONVERGENT B0, `(.L_x_13) ;  /* 0x000000d000007945 */ /* 0x000fee0003800200 */
[----:B------:R-:W1:Y:S01]  /*01e0*/  FCHK P0, R3, R8 ;  /* 0x0000000803007302 */ /* 0x000e620000000000 */
[----:B0-----:R-:W-:-:S04]  /*01f0*/  FFMA R0, -R8, R5, 1 ;  /* 0x3f80000008007423 */ /* 0x001fc80000000105 */
[----:B------:R-:W-:-:S04]  /*0200*/  FFMA R2, R5, R0, R5 ;  /* 0x0000000005027223 */ /* 0x000fc80000000005 */
[----:B------:R-:W-:-:S04]  /*0210*/  FFMA R5, R3, R2, RZ ;  /* 0x0000000203057223 */ /* 0x000fc800000000ff */
[----:B------:R-:W-:-:S04]  /*0220*/  FFMA R0, -R8, R5, R3 ;  /* 0x0000000508007223 */ /* 0x000fc80000000103 */
[----:B------:R-:W-:Y:S01]  /*0230*/  FFMA R5, R2, R0, R5 ;  /* 0x0000000002057223 */ /* 0x000fe20000000005 */
[----:B-1----:R-:W-:Y:S06]  /*0240*/  @!P0 BRA `(.L_x_14) ;  /* 0x0000000000148947 */ /* 0x002fec0003800000 */
[----:B------:R-:W-:Y:S01]  /*0250*/  IMAD.MOV.U32 R2, RZ, RZ, R3 ;  /* 0x000000ffff027224 */ /* 0x000fe200078e0003 */
[----:B------:R-:W-:Y:S01]  /*0260*/  MOV R10, 0x290 ;  /* 0x00000290000a7802 */ /* 0x000fe20000000f00 */
[----:B------:R-:W-:-:S07]  /*0270*/  IMAD.MOV.U32 R5, RZ, RZ, R8 ;  /* 0x000000ffff057224 */ /* 0x000fce00078e0008 */
[----:B------:R-:W-:Y:S05]  /*0280*/  CALL.REL.NOINC `($__internal_1_$__cuda_sm3x_div_rn_noftz_f32_slowpath) ;  /* 0x0000000000107944 */ /* 0x000fea0003c00000 */
[----:B------:R-:W-:-:S07]  /*0290*/  IMAD.MOV.U32 R5, RZ, RZ, R0 ;  /* 0x000000ffff057224 */ /* 0x000fce00078e0000 */
.L_x_14:
[----:B------:R-:W-:Y:S05]  /*02a0*/  BSYNC.RECONVERGENT B0 ;  /* 0x0000000000007941 */ /* 0x000fea0003800200 */
.L_x_13:
[----:B------:R-:W-:Y:S01]  /*02b0*/  STG.E.64 desc[UR4][R6.64], R4 ;  /* 0x0000000406007986 */ /* 0x000fe2000c101b04 */
[----:B------:R-:W-:Y:S05]  /*02c0*/  EXIT ;  /* 0x000000000000794d */ /* 0x000fea0003800000 */
        .weak           $__internal_1_$__cuda_sm3x_div_rn_noftz_f32_slowpath
        .type           $__internal_1_$__cuda_sm3x_div_rn_noftz_f32_slowpath,@function
        .size           $__internal_1_$__cuda_sm3x_div_rn_noftz_f32_slowpath,(.L_x_44 - $__internal_1_$__cuda_sm3x_div_rn_noftz_f32_slowpath)
$__internal_1_$__cuda_sm3x_div_rn_noftz_f32_slowpath:
[----:B------:R-:W-:Y:S01]  /*02d0*/  SHF.R.U32.HI R9, RZ, 0x17, R5 ;  /* 0x00000017ff097819 */ /* 0x000fe20000011605 */
[----:B------:R-:W-:Y:S01]  /*02e0*/  BSSY.RECONVERGENT B1, `(.L_x_15) ;  /* 0x0000062000017945 */ /* 0x000fe20003800200 */
[----:B------:R-:W-:Y:S02]  /*02f0*/  SHF.R.U32.HI R0, RZ, 0x17, R2 ;  /* 0x00000017ff007819 */ /* 0x000fe40000011602 */
[----:B------:R-:W-:Y:S02]  /*0300*/  LOP3.LUT R16, R9, 0xff, RZ, 0xc0, !PT ;  /* 0x000000ff09107812 */ /* 0x000fe400078ec0ff */
[----:B------:R-:W-:-:S03]  /*0310*/  LOP3.LUT R14, R0, 0xff, RZ, 0xc0, !PT ;  /* 0x000000ff000e7812 */ /* 0x000fc600078ec0ff */
[----:B------:R-:W-:Y:S02]  /*0320*/  VIADD R11, R16, 0xffffffff ;  /* 0xffffffff100b7836 */ /* 0x000fe40000000000 */
[----:B------:R-:W-:-:S03]  /*0330*/  VIADD R0, R14, 0xffffffff ;  /* 0xffffffff0e007836 */ /* 0x000fc60000000000 */
[----:B------:R-:W-:-:S04]  /*0340*/  ISETP.GT.U32.AND P0, PT, R11, 0xfd, PT ;  /* 0x000000fd0b00780c */ /* 0x000fc80003f04070 */
[----:B------:R-:W-:-:S13]  /*0350*/  ISETP.GT.U32.OR P0, PT, R0, 0xfd, P0 ;  /* 0x000000fd0000780c */ /* 0x000fda0000704470 */
[----:B------:R-:W-:Y:S01]  /*0360*/  @!P0 IMAD.MOV.U32 R9, RZ, RZ, RZ ;  /* 0x000000ffff098224 */ /* 0x000fe200078e00ff */
[----:B------:R-:W-:Y:S06]  /*0370*/  @!P0 BRA `(.L_x_16) ;  /* 0x00000000005c8947 */ /* 0x000fec0003800000 */
[----:B------:R-:W-:Y:S02]  /*0380*/  FSETP.GTU.FTZ.AND P0, PT, |R2|, +INF , PT ;  /* 0x7f8000000200780b */ /* 0x000fe40003f1c200 */
[----:B------:R-:W-:-:S04]  /*0390*/  FSETP.GTU.FTZ.AND P1, PT, |R5|, +INF , PT ;  /* 0x7f8000000500780b */ /* 0x000fc80003f3c200 */
[----:B------:R-:W-:-:S13]  /*03a0*/  PLOP3.LUT P0, PT, P0, P1, PT, 0xf8, 0x8f ;  /* 0x00000000008f781c */ /* 0x000fda0000703f70 */
[----:B------:R-:W-:Y:S05]  /*03b0*/  @P0 BRA `(.L_x_17) ;  /* 0x00000004004c0947 */ /* 0x000fea0003800000 */
[----:B------:R-:W-:-:S13]  /*03c0*/  LOP3.LUT P0, RZ, R5, 0x7fffffff, R2, 0xc8, !PT ;  /* 0x7fffffff05ff7812 */ /* 0x000fda000780c802 */
[----:B------:R-:W-:Y:S05]  /*03d0*/  @!P0 BRA `(.L_x_18) ;  /* 0x00000004003c8947 */ /* 0x000fea0003800000 */
[C---:B------:R-:W-:Y:S02]  /*03e0*/  FSETP.NEU.FTZ.AND P2, PT, |R2|.reuse, +INF , PT ;  /* 0x7f8000000200780b */ /* 0x040fe40003f5d200 */
[----:B------:R-:W-:Y:S02]  /*03f0*/  FSETP.NEU.FTZ.AND P1, PT, |R5|, +INF , PT ;  /* 0x7f8000000500780b */ /* 0x000fe40003f3d200 */
[----:B------:R-:W-:-:S11]  /*0400*/  FSETP.NEU.FTZ.AND P0, PT, |R2|, +INF , PT ;  /* 0x7f8000000200780b */ /* 0x000fd60003f1d200 */
[----:B------:R-:W-:Y:S05]  /*0410*/  @!P1 BRA !P2, `(.L_x_18) ;  /* 0x00000004002c9947 */ /* 0x000fea0005000000 */
[----:B------:R-:W-:-:S04]  /*0420*/  LOP3.LUT P2, RZ, R2, 0x7fffffff, RZ, 0xc0, !PT ;  /* 0x7fffffff02ff7812 */ /* 0x000fc8000784c0ff */
[----:B------:R-:W-:-:S13]  /*0430*/  PLOP3.LUT P1, PT, P1, P2, PT, 0x2f, 0xf2 ;  /* 0x0000000000f2781c */ /* 0x000fda0000f24577 */
[----:B------:R-:W-:Y:S05]  /*0440*/  @P1 BRA `(.L_x_19) ;  /* 0x0000000400181947 */ /* 0x000fea0003800000 */
[----:B------:R-:W-:-:S04]  /*0450*/  LOP3.LUT P1, RZ, R5, 0x7fffffff, RZ, 0xc0, !PT ;  /* 0x7fffffff05ff7812 */ /* 0x000fc8000782c0ff */
[----:B------:R-:W-:-:S13]  /*0460*/  PLOP3.LUT P0, PT, P0, P1, PT, 0x2f, 0xf2 ;  /* 0x0000000000f2781c */ /* 0x000fda0000702577 */
[----:B------:R-:W-:Y:S05]  /*0470*/  @P0 BRA `(.L_x_20) ;  /* 0x0000000400000947 */ /* 0x000fea0003800000 */
[----:B------:R-:W-:Y:S02]  /*0480*/  ISETP.GE.AND P0, PT, R0, RZ, PT ;  /* 0x000000ff0000720c */ /* 0x000fe40003f06270 */
[----:B------:R-:W-:-:S11]  /*0490*/  ISETP.GE.AND P1, PT, R11, RZ, PT ;  /* 0x000000ff0b00720c */ /* 0x000fd60003f26270 */
[----:B------:R-:W-:Y:S02]  /*04a0*/  @P0 IMAD.MOV.U32 R9, RZ, RZ, RZ ;  /* 0x000000ffff090224 */ /* 0x000fe400078e00ff */
[----:B------:R-:W-:Y:S01]  /*04b0*/  @!P0 FFMA R2, R2, 1.84467440737095516160e+19, RZ ;  /* 0x5f80000002028823 */ /* 0x000fe200000000ff */
[----:B------:R-:W-:Y:S02]  /*04c0*/  @!P0 IMAD.MOV.U32 R9, RZ, RZ, -0x40 ;  /* 0xffffffc0ff098424 */ /* 0x000fe400078e00ff */
[----:B------:R-:W-:Y:S02]  /*04d0*/  @!P1 FFMA R5, R5, 1.84467440737095516160e+19, RZ ;  /* 0x5f80000005059823 */ /* 0x000fe400000000ff */
[----:B------:R-:W-:-:S07]  /*04e0*/  @!P1 VIADD R9, R9, 0x40 ;  /* 0x0000004009099836 */ /* 0x000fce0000000000 */
.L_x_16:
[----:B------:R-:W-:Y:S01]  /*04f0*/  LEA R0, R16, 0xc0800000, 0x17 ;  /* 0xc080000010007811 */ /* 0x000fe200078eb8ff */
[----:B------:R-:W-:Y:S04]  /*0500*/  BSSY.RECONVERGENT B2, `(.L_x_21) ;  /* 0x0000036000027945 */ /* 0x000fe80003800200 */
[----:B------:R-:W-:Y:S02]  /*0510*/  IMAD.IADD R11, R5, 0x1, -R0 ;  /* 0x00000001050b7824 */ /* 0x000fe400078e0a00 */
[----:B------:R-:W-:Y:S02]  /*0520*/  VIADD R5, R14, 0xffffff81 ;  /* 0xffffff810e057836 */ /* 0x000fe40000000000 */
[----:B------:R-:W0:Y:S01]  /*0530*/  MUFU.RCP R12, R11 ;  /* 0x0000000b000c7308 */ /* 0x000e220000001000 */
[----:B------:R-:W-:Y:S01]  /*0540*/  FADD.FTZ R13, -R11, -RZ ;  /* 0x800000ff0b0d7221 */ /* 0x000fe20000010100 */
[----:B------:R-:W-:-:S03]  /*0550*/  IMAD R0, R5, -0x800000, R2 ;  /* 0xff80000005007824 */ /* 0x000fc600078e0202 */
[----:B0-----:R-:W-:-:S04]  /*0560*/  FFMA R15, R12, R13, 1 ;  /* 0x3f8000000c0f7423 */ /* 0x001fc8000000000d */
[----:B------:R-:W-:Y:S01]  /*0570*/  FFMA R17, R12, R15, R12 ;  /* 0x0000000f0c117223 */ /* 0x000fe2000000000c */
[----:B------:R-:W-:-:S03]  /*0580*/  IADD3 R12, PT, PT, R5, 0x7f, -R16 ;  /* 0x0000007f050c7810 */ /* 0x000fc60007ffe810 */
[----:B------:R-:W-:Y:S02]  /*0590*/  FFMA R2, R0, R17, RZ ;  /* 0x0000001100027223 */ /* 0x000fe400000000ff */
[----:B------:R-:W-:Y:S02]  /*05a0*/  IMAD.IADD R9, R12, 0x1, R9 ;  /* 0x000000010c097824 */ /* 0x000fe400078e0209 */
[----:B------:R-:W-:-:S04]  /*05b0*/  FFMA R15, R13, R2, R0 ;  /* 0x000000020d0f7223 */ /* 0x000fc80000000000 */
[----:B------:R-:W-:-:S04]  /*05c0*/  FFMA R14, R17, R15, R2 ;  /* 0x0000000f110e7223 */ /* 0x000fc80000000002 */
[----:B------:R-:W-:-:S04]  /*05d0*/  FFMA R13, R13, R14, R0 ;  /* 0x0000000e0d0d7223 */ /* 0x000fc80000000000 */
[----:B------:R-:W-:-:S05]  /*05e0*/  FFMA R0, R17, R13, R14 ;  /* 0x0000000d11007223 */ /* 0x000fca000000000e */
[----:B------:R-:W-:-:S04]  /*05f0*/  SHF.R.U32.HI R2, RZ, 0x17, R0 ;  /* 0x00000017ff027819 */ /* 0x000fc80000011600 */
[----:B------:R-:W-:-:S05]  /*0600*/  LOP3.LUT R2, R2, 0xff, RZ, 0xc0, !PT ;  /* 0x000000ff02027812 */ /* 0x000fca00078ec0ff */
[----:B------:R-:W-:-:S04]  /*0610*/  IMAD.IADD R11, R2, 0x1, R9 ;  /* 0x00000001020b7824 */ /* 0x000fc800078e0209 */
[----:B------:R-:W-:-:S05]  /*0620*/  VIADD R2, R11, 0xffffffff ;  /* 0xffffffff0b027836 */ /* 0x000fca0000000000 */
[----:B------:R-:W-:-:S13]  /*0630*/  ISETP.GE.U32.AND P0, PT, R2, 0xfe, PT ;  /* 0x000000fe0200780c */ /* 0x000fda0003f06070 */
[----:B------:R-:W-:Y:S05]  /*0640*/  @!P0 BRA `(.L_x_22) ;  /* 0x0000000000808947 */ /* 0x000fea0003800000 */
[----:B------:R-:W-:-:S13]  /*0650*/  ISETP.GT.AND P0, PT, R11, 0xfe, PT ;  /* 0x000000fe0b00780c */ /* 0x000fda0003f04270 */
[----:B------:R-:W-:Y:S05]  /*0660*/  @P0 BRA `(.L_x_23) ;  /* 0x00000000006c0947 */ /* 0x000fea0003800000 */
[----:B------:R-:W-:-:S13]  /*0670*/  ISETP.GE.AND P0, PT, R11, 0x1, PT ;  /* 0x000000010b00780c */ /* 0x000fda0003f06270 */
[----:B------:R-:W-:Y:S05]  /*0680*/  @P0 BRA `(.L_x_24) ;  /* 0x0000000000740947 */ /* 0x000fea0003800000 */
[----:B------:R-:W-:Y:S02]  /*0690*/  ISETP.GE.AND P0, PT, R11, -0x18, PT ;  /* 0xffffffe80b00780c */ /* 0x000fe40003f06270 */
[----:B------:R-:W-:-:S11]  /*06a0*/  LOP3.LUT R0, R0, 0x80000000, RZ, 0xc0, !PT ;  /* 0x8000000000007812 */ /* 0x000fd600078ec0ff */
[----:B------:R-:W-:Y:S05]  /*06b0*/  @!P0 BRA `(.L_x_24) ;  /* 0x0000000000688947 */ /* 0x000fea0003800000 */
[-CC-:B------:R-:W-:Y:S01]  /*06c0*/  FFMA.RZ R2, R17, R13.reuse, R14.reuse ;  /* 0x0000000d11027223 */ /* 0x180fe2000000c00e */
[----:B------:R-:W-:Y:S02]  /*06d0*/  VIADD R12, R11, 0x20 ;  /* 0x000000200b0c7836 */ /* 0x000fe40000000000 */
[-CC-:B------:R-:W-:Y:S01]  /*06e0*/  FFMA.RM R5, R17, R13.reuse, R14.reuse ;  /* 0x0000000d11057223 */ /* 0x180fe2000000400e */
[----:B------:R-:W-:Y:S02]  /*06f0*/  ISETP.NE.AND P2, PT, R11, RZ, PT ;  /* 0x000000ff0b00720c */ /* 0x000fe40003f45270 */
[----:B------:R-:W-:Y:S01]  /*0700*/  LOP3.LUT R9, R2, 0x7fffff, RZ, 0xc0, !PT ;  /* 0x007fffff02097812 */ /* 0x000fe200078ec0ff */
[----:B------:R-:W-:Y:S01]  /*0710*/  FFMA.RP R2, R17, R13, R14 ;  /* 0x0000000d11027223 */ /* 0x000fe2000000800e */
[----:B------:R-:W-:Y:S01]  /*0720*/  ISETP.NE.AND P1, PT, R11, RZ, PT ;  /* 0x000000ff0b00720c */ /* 0x000fe20003f25270 */
[----:B------:R-:W-:Y:S01]  /*0730*/  IMAD.MOV R11, RZ, RZ, -R11 ;  /* 0x000000ffff0b7224 */ /* 0x000fe200078e0a0b */
[----:B------:R-:W-:-:S02]  /*0740*/  LOP3.LUT R9, R9, 0x800000, RZ, 0xfc, !PT ;  /* 0x0080000009097812 */ /* 0x000fc400078efcff */
[----:B------:R-:W-:Y:S02]  /*0750*/  FSETP.NEU.FTZ.AND P0, PT, R2, R5, PT ;  /* 0x000000050200720b */ /* 0x000fe40003f1d000 */
[----:B------:R-:W-:Y:S02]  /*0760*/  SHF.L.U32 R12, R9, R12, RZ ;  /* 0x0000000c090c7219 */ /* 0x000fe400000006ff */
[----:B------:R-:W-:Y:S02]  /*0770*/  SEL R2, R11, RZ, P2 ;  /* 0x000000ff0b027207 */ /* 0x000fe40001000000 */
[----:B------:R-:W-:Y:S02]  /*0780*/  ISETP.NE.AND P1, PT, R12, RZ, P1 ;  /* 0x000000ff0c00720c */ /* 0x000fe40000f25270 */
[----:B------:R-:W-:Y:S02]  /*0790*/  SHF.R.U32.HI R2, RZ, R2, R9 ;  /* 0x00000002ff027219 */ /* 0x000fe40000011609 */
[----:B------:R-:W-:-:S02]  /*07a0*/  PLOP3.LUT P0, PT, P0, P1, PT, 0xf8, 0x8f ;  /* 0x00000000008f781c */ /* 0x000fc40000703f70 */
[----:B------:R-:W-:Y:S02]  /*07b0*/  SHF.R.U32.HI R12, RZ, 0x1, R2 ;  /* 0x00000001ff0c7819 */ /* 0x000fe40000011602 */
[----:B------:R-:W-:-:S04]  /*07c0*/  SEL R5, RZ, 0x1, !P0 ;  /* 0x00000001ff057807 */ /* 0x000fc80004000000 */
[----:B------:R-:W-:-:S04]  /*07d0*/  LOP3.LUT R5, R5, 0x1, R12, 0xf8, !PT ;  /* 0x0000000105057812 */ /* 0x000fc800078ef80c */
[----:B------:R-:W-:-:S05]  /*07e0*/  LOP3.LUT R5, R5, R2, RZ, 0xc0, !PT ;  /* 0x0000000205057212 */ /* 0x000fca00078ec0ff */
[----:B------:R-:W-:-:S05]  /*07f0*/  IMAD.IADD R5, R12, 0x1, R5 ;  /* 0x000000010c057824 */ /* 0x000fca00078e0205 */
[----:B------:R-:W-:Y:S01]  /*0800*/  LOP3.LUT R0, R5, R0, RZ, 0xfc, !PT ;  /* 0x0000000005007212 */ /* 0x000fe200078efcff */
[----:B------:R-:W-:Y:S06]  /*0810*/  BRA `(.L_x_24) ;  /* 0x0000000000107947 */ /* 0x000fec0003800000 */
.L_x_23:
[----:B------:R-:W-:-:S04]  /*0820*/  LOP3.LUT R0, R0, 0x80000000, RZ, 0xc0, !PT ;  /* 0x8000000000007812 */ /* 0x000fc800078ec0ff */
[----:B------:R-:W-:Y:S01]  /*0830*/  LOP3.LUT R0, R0, 0x7f800000, RZ, 0xfc, !PT ;  /* 0x7f80000000007812 */ /* 0x000fe200078efcff */
[----:B------:R-:W-:Y:S06]  /*0840*/  BRA `(.L_x_24) ;  /* 0x0000000000047947 */ /* 0x000fec0003800000 */
.L_x_22:
[----:B------:R-:W-:-:S07]  /*0850*/  IMAD R0, R9, 0x800000, R0 ;  /* 0x0080000009007824 */ /* 0x000fce00078e0200 */
.L_x_24:
[----:B------:R-:W-:Y:S05]  /*0860*/  BSYNC.RECONVERGENT B2 ;  /* 0x0000000000027941 */ /* 0x000fea0003800200 */
.L_x_21:
[----:B------:R-:W-:Y:S05]  /*0870*/  BRA `(.L_x_25) ;  /* 0x0000000000207947 */ /* 0x000fea0003800000 */
.L_x_20:
[----:B------:R-:W-:-:S04]  /*0880*/  LOP3.LUT R0, R5, 0x80000000, R2, 0x48, !PT ;  /* 0x8000000005007812 */ /* 0x000fc800078e4802 */
[----:B------:R-:W-:Y:S01]  /*0890*/  LOP3.LUT R0, R0, 0x7f800000, RZ, 0xfc, !PT ;  /* 0x7f80000000007812 */ /* 0x000fe200078efcff */
[----:B------:R-:W-:Y:S06]  /*08a0*/  BRA `(.L_x_25) ;  /* 0x0000000000147947 */ /* 0x000fec0003800000 */
.L_x_19:
[----:B------:R-:W-:Y:S01]  /*08b0*/  LOP3.LUT R0, R5, 0x80000000, R2, 0x48, !PT ;  /* 0x8000000005007812 */ /* 0x000fe200078e4802 */
[----:B------:R-:W-:Y:S06]  /*08c0*/  BRA `(.L_x_25) ;  /* 0x00000000000c7947 */ /* 0x000fec0003800000 */
.L_x_18:
[----:B------:R-:W0:Y:S01]  /*08d0*/  MUFU.RSQ R0, -QNAN ;  /* 0xffc0000000007908 */ /* 0x000e220000001400 */
[----:B------:R-:W-:Y:S05]  /*08e0*/  BRA `(.L_x_25) ;  /* 0x0000000000047947 */ /* 0x000fea0003800000 */
.L_x_17:
[----:B------:R-:W-:-:S07]  /*08f0*/  FADD.FTZ R0, R2, R5 ;  /* 0x0000000502007221 */ /* 0x000fce0000010000 */
.L_x_25:
[----:B------:R-:W-:Y:S05]  /*0900*/  BSYNC.RECONVERGENT B1 ;  /* 0x0000000000017941 */ /* 0x000fea0003800200 */
.L_x_15:
[----:B------:R-:W-:-:S04]  /*0910*/  IMAD.MOV.U32 R11, RZ, RZ, 0x0 ;  /* 0x00000000ff0b7424 */ /* 0x000fc800078e00ff */
[----:B0-----:R-:W-:Y:S05]  /*0920*/  RET.REL.NODEC R10 `(_ZN5nmath22cudaComplexMatrixScaleEP6float2ii) ;  /* 0xfffffff40ab47950 */ /* 0x001fea0003c3ffff */
.L_x_26:
        /* <DEDUP_REMOVED lines=13> */
.L_x_44:


//--------------------- .text._ZN5nmath20cudaComplexMatrixMulEPK6float2S2_iPS0_ --------------------------
	.section	.text._ZN5nmath20cudaComplexMatrixMulEPK6float2S2_iPS0_,"ax",@progbits
	.align	128
        .global         _ZN5nmath20cudaComplexMatrixMulEPK6float2S2_iPS0_
        .type           _ZN5nmath20cudaComplexMatrixMulEPK6float2S2_iPS0_,@function
        .size           _ZN5nmath20cudaComplexMatrixMulEPK6float2S2_iPS0_,(.L_x_45 - _ZN5nmath20cudaComplexMatrixMulEPK6float2S2_iPS0_)
        .other          _ZN5nmath20cudaComplexMatrixMulEPK6float2S2_iPS0_,@"STO_CUDA_ENTRY STV_DEFAULT"
_ZN5nmath20cudaComplexMatrixMulEPK6float2S2_iPS0_:
.text._ZN5nmath20cudaComplexMatrixMulEPK6float2S2_iPS0_:
        /* <DEDUP_REMOVED lines=10> */
[----:B------:R-:W2:Y:S01]  /*00a0*/  LDC.64 R8, c[0x0][0x388] ;  /* 0x0000e200ff087b82 */ /* 0x000ea20000000a00 */
[----:B0-----:R-:W-:-:S05]  /*00b0*/  IMAD.WIDE R10, R12, 0x8, R10 ;  /* 0x000000080c0a7825 */ /* 0x001fca00078e020a */
[----:B-1----:R-:W3:Y:S01]  /*00c0*/  LDG.E.64 R6, desc[UR4][R10.64] ;  /* 0x000000040a067981 */ /* 0x002ee2000c1e1b00 */
[----:B--2---:R-:W-:-:S05]  /*00d0*/  IMAD.WIDE R8, R12, 0x8, R8 ;  /* 0x000000080c087825 */ /* 0x004fca00078e0208 */
[----:B------:R-:W3:Y:S01]  /*00e0*/  LDG.E.64 R4, desc[UR4][R8.64] ;  /* 0x0000000408047981 */ /* 0x000ee2000c1e1b00 */
[----:B------:R-:W-:-:S04]  /*00f0*/  I2FP.F32.S32 R3, UR6 ;  /* 0x0000000600037c45 */ /* 0x000fc80008201400 */
[----:B------:R-:W0:Y:S01]  /*0100*/  MUFU.RCP R2, R3 ;  /* 0x0000000300027308 */ /* 0x000e220000001000 */
[----:B------:R-:W-:Y:S01]  /*0110*/  BSSY.RECONVERGENT B0, `(.L_x_27) ;  /* 0x000000d000007945 */ /* 0x000fe20003800200 */
[----:B0-----:R-:W-:-:S04]  /*0120*/  FFMA R15, -R3, R2, 1 ;  /* 0x3f800000030f7423 */ /* 0x001fc80000000102 */
[----:B------:R-:W-:Y:S01]  /*0130*/  FFMA R15, R2, R15, R2 ;  /* 0x0000000f020f7223 */ /* 0x000fe20000000002 */
[----:B---3--:R-:W-:-:S04]  /*0140*/  FMUL R13, R7, R5 ;  /* 0x00000005070d7220 */ /* 0x008fc80000400000 */
[----:B------:R-:W-:-:S04]  /*0150*/  FFMA R0, R6, R4, -R13 ;  /* 0x0000000406007223 */ /* 0x000fc8000000080d */
[----:B------:R-:W0:Y:S01]  /*0160*/  FCHK P0, R0, R3 ;  /* 0x0000000300007302 */ /* 0x000e220000000000 */
[----:B------:R-:W-:-:S04]  /*0170*/  FFMA R2, R0, R15, RZ ;  /* 0x0000000f00027223 */ /* 0x000fc800000000ff */
[----:B------:R-:W-:-:S04]  /*0180*/  FFMA R4, -R3, R2, R0 ;  /* 0x0000000203047223 */ /* 0x000fc80000000100 */
[----:B------:R-:W-:Y:S01]  /*0190*/  FFMA R17, R15, R4, R2 ;  /* 0x000000040f117223 */ /* 0x000fe20000000002 */
[----:B0-----:R-:W-:Y:S06]  /*01a0*/  @!P0 BRA `(.L_x_28) ;  /* 0x00000000000c8947 */ /* 0x001fec0003800000 */
[----:B------:R-:W-:-:S07]  /*01b0*/  MOV R2, 0x1d0 ;  /* 0x000001d000027802 */ /* 0x000fce0000000f00 */
[----:B------:R-:W-:Y:S05]  /*01c0*/  CALL.REL.NOINC `($__internal_2_$__cuda_sm3x_div_rn_noftz_f32_slowpath) ;  /* 0x0000000000647944 */ /* 0x000fea0003c00000 */
[----:B------:R-:W-:-:S07]  /*01d0*/  IMAD.MOV.U32 R17, RZ, RZ, R0 ;  /* 0x000000ffff117224 */ /* 0x000fce00078e0000 */
.L_x_28:
[----:B------:R-:W-:Y:S05]  /*01e0*/  BSYNC.RECONVERGENT B0 ;  /* 0x0000000000007941 */ /* 0x000fea0003800200 */
.L_x_27:
[----:B------:R-:W0:Y:S02]  /*01f0*/  LDC.64 R14, c[0x0][0x398] ;  /* 0x0000e600ff0e7b82 */ /* 0x000e240000000a00 */
[----:B0-----:R-:W-:-:S05]  /*0200*/  IMAD.WIDE R12, R12, 0x8, R14 ;  /* 0x000000080c0c7825 */ /* 0x001fca00078e020e */
[----:B------:R0:W-:Y:S04]  /*0210*/  STG.E desc[UR4][R12.64], R17 ;  /* 0x000000110c007986 */ /* 0x0001e8000c101904 */
[----:B------:R-:W2:Y:S04]  /*0220*/  LDG.E R8, desc[UR4][R8.64] ;  /* 0x0000000408087981 */ /* 0x000ea8000c1e1900 */
[----:B------:R-:W3:Y:S01]  /*0230*/  LDG.E R10, desc[UR4][R10.64] ;  /* 0x000000040a0a7981 */ /* 0x000ee2000c1e1900 */
[----:B------:R-:W1:Y:S01]  /*0240*/  MUFU.RCP R4, R3 ;  /* 0x0000000300047308 */ /* 0x000e620000001000 */
[----:B------:R-:W-:Y:S01]  /*0250*/  BSSY.RECONVERGENT B0, `(.L_x_29) ;  /* 0x000000e000007945 */ /* 0x000fe20003800200 */
[----:B--2---:R-:W-:Y:S01]  /*0260*/  FMUL R0, R7, R8 ;  /* 0x0000000807007220 */ /* 0x004fe20000400000 */
[----:B-1----:R-:W-:-:S03]  /*0270*/  FFMA R7, -R3, R4, 1 ;  /* 0x3f80000003077423 */ /* 0x002fc60000000104 */
[----:B---3--:R-:W-:Y:S01]  /*0280*/  FFMA R2, R5, R10, R0 ;  /* 0x0000000a05027223 */ /* 0x008fe20000000000 */
[----:B------:R-:W-:-:S03]  /*0290*/  FFMA R0, R4, R7, R4 ;  /* 0x0000000704007223 */ /* 0x000fc60000000004 */
[----:B------:R-:W1:Y:S01]  /*02a0*/  FCHK P0, R2, R3 ;  /* 0x0000000302007302 */ /* 0x000e620000000000 */
[----:B------:R-:W-:-:S04]  /*02b0*/  FFMA R5, R0, R2, RZ ;  /* 0x0000000200057223 */ /* 0x000fc800000000ff */
[----:B------:R-:W-:-:S04]  /*02c0*/  FFMA R4, -R3, R5, R2 ;  /* 0x0000000503047223 */ /* 0x000fc80000000102 */
[----:B------:R-:W-:Y:S01]  /*02d0*/  FFMA R5, R0, R4, R5 ;  /* 0x0000000400057223 */ /* 0x000fe20000000005 */
[----:B01----:R-:W-:Y:S06]  /*02e0*/  @!P0 BRA `(.L_x_30) ;  /* 0x0000000000108947 */ /* 0x003fec0003800000 */
[----:B------:R-:W-:Y:S01]  /*02f0*/  IMAD.MOV.U32 R0, RZ, RZ, R2 ;  /* 0x000000ffff007224 */ /* 0x000fe200078e0002 */
[----:B------:R-:W-:-:S07]  /*0300*/  MOV R2, 0x320 ;  /* 0x0000032000027802 */ /* 0x000fce0000000f00 */
[----:B------:R-:W-:Y:S05]  /*0310*/  CALL.REL.NOINC `($__internal_2_$__cuda_sm3x_div_rn_noftz_f32_slowpath) ;  /* 0x0000000000107944 */ /* 0x000fea0003c00000 */
[----:B------:R-:W-:-:S07]  /*0320*/  IMAD.MOV.U32 R5, RZ, RZ, R0 ;  /* 0x000000ffff057224 */ /* 0x000fce00078e0000 */
.L_x_30:
[----:B------:R-:W-:Y:S05]  /*0330*/  BSYNC.RECONVERGENT B0 ;  /* 0x0000000000007941 */ /* 0x000fea0003800200 */
.L_x_29:
[----:B------:R-:W-:Y:S01]  /*0340*/  STG.E desc[UR4][R12.64+0x4], R5 ;  /* 0x000004050c007986 */ /* 0x000fe2000c101904 */
[----:B------:R-:W-:Y:S05]  /*0350*/  EXIT ;  /* 0x000000000000794d */ /* 0x000fea0003800000 */
        .weak           $__internal_2_$__cuda_sm3x_div_rn_noftz_f32_slowpath
        .type           $__internal_2_$__cuda_sm3x_div_rn_noftz_f32_slowpath,@function
        .size           $__internal_2_$__cuda_sm3x_div_rn_noftz_f32_slowpath,(.L_x_45 - $__internal_2_$__cuda_sm3x_div_rn_noftz_f32_slowpath)
$__internal_2_$__cuda_sm3x_div_rn_noftz_f32_slowpath:
[--C-:B------:R-:W-:Y:S01]  /*0360*/  SHF.R.U32.HI R6, RZ, 0x17, R3.reuse ;  /* 0x00000017ff067819 */ /* 0x100fe20000011603 */
[----:B------:R-:W-:Y:S01]  /*0370*/  BSSY.RECONVERGENT B1, `(.L_x_31) ;  /* 0x0000063000017945 */ /* 0x000fe20003800200 */
[----:B------:R-:W-:Y:S01]  /*0380*/  SHF.R.U32.HI R4, RZ, 0x17, R0 ;  /* 0x00000017ff047819 */ /* 0x000fe20000011600 */
[----:B------:R-:W-:Y:S01]  /*0390*/  IMAD.MOV.U32 R15, RZ, RZ, R3 ;  /* 0x000000ffff0f7224 */ /* 0x000fe200078e0003 */
        /* <DEDUP_REMOVED lines=31> */
.L_x_32:
[----:B------:R-:W-:Y:S01]  /*0590*/  LEA R14, R6, 0xc0800000, 0x17 ;  /* 0xc0800000060e7811 */ /* 0x000fe200078eb8ff */
[----:B------:R-:W-:Y:S01]  /*05a0*/  VIADD R17, R17, 0xffffff81 ;  /* 0xffffff8111117836 */ /* 0x000fe20000000000 */
[----:B------:R-:W-:Y:S02]  /*05b0*/  BSSY.RECONVERGENT B2, `(.L_x_37) ;  /* 0x0000035000027945 */ /* 0x000fe40003800200 */
[----:B------:R-:W-:Y:S01]  /*05c0*/  IADD3 R14, PT, PT, -R14, R15, RZ ;  /* 0x0000000f0e0e7210 */ /* 0x000fe20007ffe1ff */
[C---:B------:R-:W-:Y:S01]  /*05d0*/  IMAD R0, R17.reuse, -0x800000, R0 ;  /* 0xff80000011007824 */ /* 0x040fe200078e0200 */
[----:B------:R-:W-:Y:S02]  /*05e0*/  IADD3 R17, PT, PT, R17, 0x7f, -R6 ;  /* 0x0000007f11117810 */ /* 0x000fe40007ffe806 */
[----:B------:R-:W0:Y:S01]  /*05f0*/  MUFU.RCP R15, R14 ;  /* 0x0000000e000f7308 */ /* 0x000e220000001000 */
[----:B------:R-:W-:Y:S02]  /*0600*/  FADD.FTZ R19, -R14, -RZ ;  /* 0x800000ff0e137221 */ /* 0x000fe40000010100 */
[----:B------:R-:W-:-:S02]  /*0610*/  IMAD.IADD R17, R17, 0x1, R4 ;  /* 0x0000000111117824 */ /* 0x000fc400078e0204 */
[----:B0-----:R-:W-:-:S04]  /*0620*/  FFMA R16, R15, R19, 1 ;  /* 0x3f8000000f107423 */ /* 0x001fc80000000013 */
[----:B------:R-:W-:-:S04]  /*0630*/  FFMA R15, R15, R16, R15 ;  /* 0x000000100f0f7223 */ /* 0x000fc8000000000f */
[----:B------:R-:W-:-:S04]  /*0640*/  FFMA R16, R0, R15, RZ ;  /* 0x0000000f00107223 */ /* 0x000fc800000000ff */
        /* <DEDUP_REMOVED lines=17> */
[CCC-:B------:R-:W-:Y:S01]  /*0760*/  FFMA.RZ R4, R15.reuse, R19.reuse, R18.reuse ;  /* 0x000000130f047223 */ /* 0x1c0fe2000000c012 */
[C---:B------:R-:W-:Y:S01]  /*0770*/  VIADD R17, R14.reuse, 0x20 ;  /* 0x000000200e117836 */ /* 0x040fe20000000000 */
[C---:B------:R-:W-:Y:S02]  /*0780*/  ISETP.NE.AND P2, PT, R14.reuse, RZ, PT ;  /* 0x000000ff0e00720c */ /* 0x040fe40003f45270 */
[----:B------:R-:W-:Y:S02]  /*0790*/  ISETP.NE.AND P1, PT, R14, RZ, PT ;  /* 0x000000ff0e00720c */ /* 0x000fe40003f25270 */
[----:B------:R-:W-:Y:S01]  /*07a0*/  LOP3.LUT R6, R4, 0x7fffff, RZ, 0xc0, !PT ;  /* 0x007fffff04067812 */ /* 0x000fe200078ec0ff */
[CCC-:B------:R-:W-:Y:S01]  /*07b0*/  FFMA.RP R4, R15.reuse, R19.reuse, R18.reuse ;  /* 0x000000130f047223 */ /* 0x1c0fe20000008012 */
[----:B------:R-:W-:Y:S01]  /*07c0*/  FFMA.RM R15, R15, R19, R18 ;  /* 0x000000130f0f7223 */ /* 0x000fe20000004012 */
[----:B------:R-:W-:Y:S02]  /*07d0*/  IADD3 R14, PT, PT, -R14, RZ, RZ ;  /* 0x000000ff0e0e7210 */ /* 0x000fe40007ffe1ff */
        /* <DEDUP_REMOVED lines=14> */
.L_x_39:
[----:B------:R-:W-:-:S04]  /*08c0*/  LOP3.LUT R0, R0, 0x80000000, RZ, 0xc0, !PT ;  /* 0x8000000000007812 */ /* 0x000fc800078ec0ff */
[----:B------:R-:W-:Y:S01]  /*08d0*/  LOP3.LUT R0, R0, 0x7f800000, RZ, 0xfc, !PT ;  /* 0x7f80000000007812 */ /* 0x000fe200078efcff */
[----:B------:R-:W-:Y:S06]  /*08e0*/  BRA `(.L_x_40) ;  /* 0x0000000000047947 */ /* 0x000fec0003800000 */
.L_x_38:
[----:B------:R-:W-:-:S07]  /*08f0*/  IMAD R0, R17, 0x800000, R0 ;  /* 0x0080000011007824 */ /* 0x000fce00078e0200 */
.L_x_40:
[----:B------:R-:W-:Y:S05]  /*0900*/  BSYNC.RECONVERGENT B2 ;  /* 0x0000000000027941 */ /* 0x000fea0003800200 */
.L_x_37:
[----:B------:R-:W-:Y:S05]  /*0910*/  BRA `(.L_x_41) ;  /* 0x0000000000207947 */ /* 0x000fea0003800000 */
.L_x_36:
[----:B------:R-:W-:-:S04]  /*0920*/  LOP3.LUT R0, R15, 0x80000000, R0, 0x48, !PT ;  /* 0x800000000f007812 */ /* 0x000fc800078e4800 */
[----:B------:R-:W-:Y:S01]  /*0930*/  LOP3.LUT R0, R0, 0x7f800000, RZ, 0xfc, !PT ;  /* 0x7f80000000007812 */ /* 0x000fe200078efcff */
[----:B------:R-:W-:Y:S06]  /*0940*/  BRA `(.L_x_41) ;  /* 0x0000000000147947 */ /* 0x000fec0003800000 */
.L_x_35:
[----:B------:R-:W-:Y:S01]  /*0950*/  LOP3.LUT R0, R15, 0x80000000, R0, 0x48, !PT ;  /* 0x800000000f007812 */ /* 0x000fe200078e4800 */
[----:B------:R-:W-:Y:S06]  /*0960*/  BRA `(.L_x_41) ;  /* 0x00000000000c7947 */ /* 0x000fec0003800000 */
.L_x_34:
[----:B------:R-:W0:Y:S01]  /*0970*/  MUFU.RSQ R0, -QNAN ;  /* 0xffc0000000007908 */ /* 0x000e220000001400 */
[----:B------:R-:W-:Y:S05]  /*0980*/  BRA `(.L_x_41) ;  /* 0x0000000000047947 */ /* 0x000fea0003800000 */
.L_x_33:
[----:B------:R-:W-:-:S07]  /*0990*/  FADD.FTZ R0, R0, R3 ;  /* 0x0000000300007221 */ /* 0x000fce0000010000 */
.L_x_41:
[----:B------:R-:W-:Y:S05]  /*09a0*/  BSYNC.RECONVERGENT B1 ;  /* 0x0000000000017941 */ /* 0x000fea0003800200 */
.L_x_31:
[----:B------:R-:W-:Y:S02]  /*09b0*/  IMAD.MOV.U32 R14, RZ, RZ, R2 ;  /* 0x000000ffff0e7224 */ /* 0x000fe400078e0002 */
[----:B------:R-:W-:-:S04]  /*09c0*/  IMAD.MOV.U32 R15, RZ, RZ, 0x0 ;  /* 0x00000000ff0f7424 */ /* 0x000fc800078e00ff */
[----:B0-----:R-:W-:Y:S05]  /*09d0*/  RET.REL.NODEC R14 `(_ZN5nmath20cudaComplexMatrixMulEPK6float2S2_iPS0_) ;  /* 0xfffffff40e887950 */ /* 0x001fea0003c3ffff */
.L_x_42:
        /* <DEDUP_REMOVED lines=10> */
.L_x_45:


//--------------------- .nv.shared.reserved.0     --------------------------
	.section	.nv.shared.reserved.0,"aw",@nobits
	.weak		__nv_reservedSMEM_offset_0_alias
	.size		__nv_reservedSMEM_offset_0_alias, 0, 64
	.other		__nv_reservedSMEM_offset_0_alias,@"STO_CUDA_RESERVED_SHARED STV_DEFAULT"
__nv_reservedSMEM_offset_0_alias:
	.zero		0
	.zero		64


//--------------------- .nv.constant0._ZN5nmath22cudaComplexMatrixScaleEP7double2ii --------------------------
	.section	.nv.constant0._ZN5nmath22cudaComplexMatrixScaleEP7double2ii,"a",@progbits
	.sectionflags	@""
	.align	4
.nv.constant0._ZN5nmath22cudaComplexMatrixScaleEP7double2ii:
	.zero		912


//--------------------- .nv.constant0._ZN5nmath20cudaComplexMatrixMulEPK7double2S2_iPS0_ --------------------------
	.section	.nv.constant0._ZN5nmath20cudaComplexMatrixMulEPK7double2S2_iPS0_,"a",@progbits
	.sectionflags	@""
	.align	4
.nv.constant0._ZN5nmath20cudaComplexMatrixMulEPK7double2S2_iPS0_:
	.zero		928


//--------------------- .nv.constant0._ZN5nmath22cudaComplexMatrixScaleEP6float2ii --------------------------
	.section	.nv.constant0._ZN5nmath22cudaComplexMatrixScaleEP6float2ii,"a",@progbits
	.sectionflags	@""
	.align	4
.nv.constant0._ZN5nmath22cudaComplexMatrixScaleEP6float2ii:
	.zero		912


//--------------------- .nv.constant0._ZN5nmath20cudaComplexMatrixMulEPK6float2S2_iPS0_ --------------------------
	.section	.nv.constant0._ZN5nmath20cudaComplexMatrixMulEPK6float2S2_iPS0_,"a",@progbits
	.sectionflags	@""
	.align	4
.nv.constant0._ZN5nmath20cudaComplexMatrixMulEPK6float2S2_iPS0_:
	.zero		928


//--------------------- SYMBOLS --------------------------

	.type		.nv.reservedSmem.offset0,@object
	.size		.nv.reservedSmem.offset0,0x4
